	.headerflags	@"EF_CUDA_TEXMODE_UNIFIED EF_CUDA_64BIT_ADDRESS EF_CUDA_ACCELERATORS EF_CUDA_SM90 EF_CUDA_VIRTUAL_SM(EF_CUDA_SM90)"
	.elftype	@"ET_EXEC"


//--------------------- .nv.info                  --------------------------
	.section	.nv.info,"",@"SHT_CUDA_INFO"
	.align	4


	//----- nvinfo : EIATTR_REGCOUNT
	.align		4
        /*0000*/ 	.byte	0x04, 0x2f
        /*0002*/ 	.short	(.L_1 - .L_0)
	.align		4
.L_0:
        /*0004*/ 	.word	index@(triton_poi_fused_avg_pool2d_convolution_52)
        /*0008*/ 	.word	0x00000028


	//----- nvinfo : EIATTR_MIN_STACK_SIZE
	.align		4
.L_1:
        /*000c*/ 	.byte	0x04, 0x12
        /*000e*/ 	.short	(.L_3 - .L_2)
	.align		4
.L_2:
        /*0010*/ 	.word	index@(triton_poi_fused_avg_pool2d_convolution_52)
        /*0014*/ 	.word	0x00000000


	//----- nvinfo : EIATTR_FRAME_SIZE
	.align		4
.L_3:
        /*0018*/ 	.byte	0x04, 0x11
        /*001a*/ 	.short	(.L_5 - .L_4)
	.align		4
.L_4:
        /*001c*/ 	.word	index@(triton_poi_fused_avg_pool2d_convolution_52)
        /*0020*/ 	.word	0x00000000


	//----- nvinfo : EIATTR_MIN_STACK_SIZE
	.align		4
.L_5:
        /*0024*/ 	.byte	0x04, 0x12
        /*0026*/ 	.short	(.L_7 - .L_6)
	.align		4
.L_6:
        /*0028*/ 	.word	index@(triton_poi_fused_avg_pool2d_convolution_52)
        /*002c*/ 	.word	0x00000000
.L_7:


//--------------------- .nv.info.triton_poi_fused_avg_pool2d_convolution_52 --------------------------
	.section	.nv.info.triton_poi_fused_avg_pool2d_convolution_52,"",@"SHT_CUDA_INFO"
	.sectionflags	@""
	.align	4


	//----- nvinfo : EIATTR_CUDA_API_VERSION
	.align		4
        /*0000*/ 	.byte	0x04, 0x37
        /*0002*/ 	.short	(.L_9 - .L_8)
.L_8:
        /*0004*/ 	.word	0x0000007c


	//----- nvinfo : EIATTR_KPARAM_INFO
	.align		4
.L_9:
        /*0008*/ 	.byte	0x04, 0x17
        /*000a*/ 	.short	(.L_11 - .L_10)
.L_10:
        /*000c*/ 	.word	0x00000000
        /*0010*/ 	.short	0x0006
        /*0012*/ 	.short	0x002c
        /*0014*/ 	.byte	0x00, 0xf0, 0x11, 0x00


	//----- nvinfo : EIATTR_KPARAM_INFO
	.align		4
.L_11:
        /*0018*/ 	.byte	0x04, 0x17
        /*001a*/ 	.short	(.L_13 - .L_12)
.L_12:
        /*001c*/ 	.word	0x00000000
        /*0020*/ 	.short	0x0005
        /*0022*/ 	.short	0x0028
        /*0024*/ 	.byte	0x00, 0xf0, 0x11, 0x00


	//----- nvinfo : EIATTR_KPARAM_INFO
	.align		4
.L_13:
        /*0028*/ 	.byte	0x04, 0x17
        /*002a*/ 	.short	(.L_15 - .L_14)
.L_14:
        /*002c*/ 	.word	0x00000000
        /*0030*/ 	.short	0x0004
        /*0032*/ 	.short	0x0020
        /*0034*/ 	.byte	0x00, 0xf4, 0x21, 0x00


	//----- nvinfo : EIATTR_KPARAM_INFO
	.align		4
.L_15:
        /*0038*/ 	.byte	0x04, 0x17
        /*003a*/ 	.short	(.L_17 - .L_16)
.L_16:
        /*003c*/ 	.word	0x00000000
        /*0040*/ 	.short	0x0003
        /*0042*/ 	.short	0x0018
        /*0044*/ 	.byte	0x00, 0xf4, 0x21, 0x00


	//----- nvinfo : EIATTR_KPARAM_INFO
	.align		4
.L_17:
        /*0048*/ 	.byte	0x04, 0x17
        /*004a*/ 	.short	(.L_19 - .L_18)
.L_18:
        /*004c*/ 	.word	0x00000000
        /*0050*/ 	.short	0x0002
        /*0052*/ 	.short	0x0010
        /*0054*/ 	.byte	0x00, 0xf4, 0x21, 0x00


	//----- nvinfo : EIATTR_KPARAM_INFO
	.align		4
.L_19:
        /*0058*/ 	.byte	0x04, 0x17
        /*005a*/ 	.short	(.L_21 - .L_20)
.L_20:
        /*005c*/ 	.word	0x00000000
        /*0060*/ 	.short	0x0001
        /*0062*/ 	.short	0x0008
        /*0064*/ 	.byte	0x00, 0xf4, 0x21, 0x00


	//----- nvinfo : EIATTR_KPARAM_INFO
	.align		4
.L_21:
        /*0068*/ 	.byte	0x04, 0x17
        /*006a*/ 	.short	(.L_23 - .L_22)
.L_22:
        /*006c*/ 	.word	0x00000000
        /*0070*/ 	.short	0x0000
        /*0072*/ 	.short	0x0000
        /*0074*/ 	.byte	0x00, 0xf4, 0x21, 0x00


	//----- nvinfo : EIATTR_SPARSE_MMA_MASK
	.align		4
.L_23:
        /*0078*/ 	.byte	0x03, 0x50
        /*007a*/ 	.short	0x0000


	//----- nvinfo : EIATTR_MAXREG_COUNT
	.align		4
        /*007c*/ 	.byte	0x03, 0x1b
        /*007e*/ 	.short	0x00ff


	//----- nvinfo : EIATTR_EXIT_INSTR_OFFSETS
	.align		4
        /*0080*/ 	.byte	0x04, 0x1c
        /*0082*/ 	.short	(.L_25 - .L_24)


	//   ....[0]....
.L_24:
        /*0084*/ 	.word	0x000026f0


	//   ....[1]....
        /*0088*/ 	.word	0x00002730


	//----- nvinfo : EIATTR_REQNTID
	.align		4
.L_25:
        /*008c*/ 	.byte	0x04, 0x10
        /*008e*/ 	.short	(.L_27 - .L_26)
.L_26:
        /*0090*/ 	.word	0x00000080
        /*0094*/ 	.word	0x00000001
        /*0098*/ 	.word	0x00000001


	//----- nvinfo : EIATTR_CBANK_PARAM_SIZE
	.align		4
.L_27:
        /*009c*/ 	.byte	0x03, 0x19
        /*009e*/ 	.short	0x0030


	//----- nvinfo : EIATTR_PARAM_CBANK
	.align		4
        /*00a0*/ 	.byte	0x04, 0x0a
        /*00a2*/ 	.short	(.L_29 - .L_28)
	.align		4
.L_28:
        /*00a4*/ 	.word	index@(.nv.constant0.triton_poi_fused_avg_pool2d_convolution_52)
        /*00a8*/ 	.short	0x0210
        /*00aa*/ 	.short	0x0030


	//----- nvinfo : EIATTR_SW_WAR
	.align		4
.L_29:
        /*00ac*/ 	.byte	0x04, 0x36
        /*00ae*/ 	.short	(.L_31 - .L_30)
.L_30:
        /*00b0*/ 	.word	0x00000008
.L_31:


//--------------------- .nv.callgraph             --------------------------
	.section	.nv.callgraph,"",@"SHT_CUDA_CALLGRAPH"
	.align	4
	.sectionentsize	8
	.align		4
        /*0000*/ 	.word	0x00000000
	.align		4
        /*0004*/ 	.word	0xffffffff
	.align		4
        /*0008*/ 	.word	0x00000000
	.align		4
        /*000c*/ 	.word	0xfffffffe
	.align		4
        /*0010*/ 	.word	0x00000000
	.align		4
        /*0014*/ 	.word	0xfffffffd
	.align		4
        /*0018*/ 	.word	0x00000000
	.align		4
        /*001c*/ 	.word	0xfffffffc


//--------------------- .text.triton_poi_fused_avg_pool2d_convolution_52 --------------------------
	.section	.text.triton_poi_fused_avg_pool2d_convolution_52,"ax",@progbits
	.sectionflags	@"SHF_BARRIERS=1"
	.align	128
        .global         triton_poi_fused_avg_pool2d_convolution_52
        .type           triton_poi_fused_avg_pool2d_convolution_52,@function
        .size           triton_poi_fused_avg_pool2d_convolution_52,(.L_x_1 - triton_poi_fused_avg_pool2d_convolution_52)
        .other          triton_poi_fused_avg_pool2d_convolution_52,@"STO_CUDA_ENTRY STV_DEFAULT"
triton_poi_fused_avg_pool2d_convolution_52:
.text.triton_poi_fused_avg_pool2d_convolution_52:
[----:B------:R-:W0:Y:S08]  /*0000*/  LDC R1, c[0x0][0x28] ;  /* 0x00000a00ff017b82 */ /* 0x000e300000000800 */
[----:B------:R-:W1:Y:S01]  /*0010*/  S2UR UR8, SR_CTAID.X ;  /* 0x00000000000879c3 */ /* 0x000e620000002500 */
[----:B------:R-:W2:Y:S01]  /*0020*/  S2R R14, SR_CTAID.Y ;  /* 0x00000000000e7919 */ /* 0x000ea20000002600 */
[----:B------:R-:W-:Y:S01]  /*0030*/  CS2R R22, SRZ ;  /* 0x0000000000167805 */ /* 0x000fe2000001ff00 */
[----:B------:R-:W-:Y:S01]  /*0040*/  ULDC.64 UR12, c[0x0][0x208] ;  /* 0x00008200000c7ab9 */ /* 0x000fe20000000a00 */
[----:B------:R-:W-:Y:S01]  /*0050*/  CS2R R30, SRZ ;  /* 0x00000000001e7805 */ /* 0x000fe2000001ff00 */
[----:B------:R-:W3:Y:S03]  /*0060*/  S2R R18, SR_TID.X ;  /* 0x0000000000127919 */ /* 0x000ee60000002100 */
[----:B------:R-:W4:Y:S01]  /*0070*/  LDC.64 R8, c[0x0][0x210] ;  /* 0x00008400ff087b82 */ /* 0x000f220000000a00 */
[----:B-1----:R-:W-:-:S02]  /*0080*/  USHF.R.S32.HI UR4, URZ, 0x1f, UR8 ;  /* 0x0000001f3f047899 */ /* 0x002fc40008011408 */
[----:B------:R-:W-:Y:S02]  /*0090*/  UIADD3 UR7, UR8, -0x8, URZ ;  /* 0xfffffff808077890 */ /* 0x000fe4000fffe03f */
[----:B------:R-:W-:Y:S02]  /*00a0*/  ULEA.HI UR4, UR4, UR8, URZ, 0x3 ;  /* 0x0000000804047291 */ /* 0x000fe4000f8f183f */
[----:B------:R-:W-:Y:S02]  /*00b0*/  UIADD3 UR6, UR8, -0x9, URZ ;  /* 0xfffffff708067890 */ /* 0x000fe4000fffe03f */
[----:B------:R-:W-:Y:S01]  /*00c0*/  ULOP3.LUT UR5, UR4, 0xfffffff8, URZ, 0xc0, !UPT ;  /* 0xfffffff804057892 */ /* 0x000fe2000f8ec03f */
[----:B--2---:R-:W-:-:S03]  /*00d0*/  SHF.L.U32 R12, R14, 0xa, RZ ;  /* 0x0000000a0e0c7819 */ /* 0x004fc600000006ff */
[----:B------:R-:W-:Y:S01]  /*00e0*/  UIADD3 UR5, -UR5, UR8, URZ ;  /* 0x0000000805057290 */ /* 0x000fe2000fffe13f */
[----:B---3--:R-:W-:-:S03]  /*00f0*/  LOP3.LUT R25, R12, 0x7f, R18, 0xf8, !PT ;  /* 0x0000007f0c197812 */ /* 0x008fc600078ef812 */
[----:B------:R-:W-:Y:S01]  /*0100*/  UISETP.GT.AND UP1, UPT, UR5, -0x1, UPT ;  /* 0xffffffff0500788c */ /* 0x000fe2000bf24270 */
[C---:B------:R-:W-:Y:S01]  /*0110*/  LEA R7, R25.reuse, UR7, 0x6 ;  /* 0x0000000719077c11 */ /* 0x040fe2000f8e30ff */
[----:B------:R-:W-:Y:S01]  /*0120*/  UISETP.GT.AND UP2, UPT, UR5, URZ, UPT ;  /* 0x0000003f0500728c */ /* 0x000fe2000bf44270 */
[C---:B------:R-:W-:Y:S01]  /*0130*/  SHF.L.U32 R34, R25.reuse, 0x6, RZ ;  /* 0x0000000619227819 */ /* 0x040fe200000006ff */
[----:B------:R-:W-:Y:S01]  /*0140*/  UISETP.LT.U32.AND UP3, UPT, UR7, 0x38, UP1 ;  /* 0x000000380700788c */ /* 0x000fe20008f61070 */
[----:B------:R-:W-:Y:S01]  /*0150*/  LEA R3, R25, UR6, 0x6 ;  /* 0x0000000619037c11 */ /* 0x000fe2000f8e30ff */
[----:B----4-:R-:W-:Y:S01]  /*0160*/  IMAD.WIDE R6, R7, 0x4, R8 ;  /* 0x0000000407067825 */ /* 0x010fe200078e0208 */
[----:B------:R-:W-:-:S03]  /*0170*/  UISETP.LT.U32.AND UP0, UPT, UR7, 0x38, UP2 ;  /* 0x000000380700788c */ /* 0x000fc60009701070 */
[----:B------:R-:W-:Y:S01]  /*0180*/  PLOP3.LUT P1, PT, PT, PT, UP3, 0x80, 0x0 ;  /* 0x000000000000781c */ /* 0x000fe20003f2f038 */
[----:B------:R-:W-:Y:S02]  /*0190*/  VIADD R27, R34, 0x2000 ;  /* 0x00002000221b7836 */ /* 0x000fe40000000000 */
[----:B------:R-:W-:Y:S01]  /*01a0*/  PLOP3.LUT P0, PT, PT, PT, UP0, 0x80, 0x0 ;  /* 0x000000000000781c */ /* 0x000fe20003f0f008 */
[----:B------:R-:W-:-:S09]  /*01b0*/  IMAD.WIDE R2, R3, 0x4, R8 ;  /* 0x0000000403027825 */ /* 0x000fd200078e0208 */
[----:B------:R-:W2:Y:S01]  /*01c0*/  @P1 LDG.E.EL R22, desc[UR12][R6.64] ;  /* 0x0000000c06161981 */ /* 0x000ea2000c2e1900 */
[----:B------:R-:W-:Y:S02]  /*01d0*/  IADD3 R24, R34, 0x4000, RZ ;  /* 0x0000400022187810 */ /* 0x000fe40007ffe0ff */
[----:B------:R-:W-:Y:S01]  /*01e0*/  IADD3 R5, R27, UR6, RZ ;  /* 0x000000061b057c10 */ /* 0x000fe2000fffe0ff */
[----:B------:R-:W-:Y:S01]  /*01f0*/  HFMA2.MMA R19, -RZ, RZ, 0, 0 ;  /* 0x00000000ff137435 */ /* 0x000fe200000001ff */
[----:B------:R-:W-:Y:S01]  /*0200*/  IADD3 R21, R24, UR7, RZ ;  /* 0x0000000718157c10 */ /* 0x000fe2000fffe0ff */
[----:B------:R-:W-:Y:S01]  /*0210*/  VIADD R11, R24, UR6 ;  /* 0x00000006180b7c36 */ /* 0x000fe20008000000 */
[----:B------:R-:W-:Y:S01]  /*0220*/  IADD3 R17, R27, UR7, RZ ;  /* 0x000000071b117c10 */ /* 0x000fe2000fffe0ff */
[----:B------:R1:W3:Y:S01]  /*0230*/  @P0 LDG.E.EL R30, desc[UR12][R2.64] ;  /* 0x0000000c021e0981 */ /* 0x0002e2000c2e1900 */
[----:B------:R-:W-:Y:S01]  /*0240*/  IMAD.MOV.U32 R36, RZ, RZ, RZ ;  /* 0x000000ffff247224 */ /* 0x000fe200078e00ff */
[----:B------:R-:W-:Y:S01]  /*0250*/  CS2R R32, SRZ ;  /* 0x0000000000207805 */ /* 0x000fe2000001ff00 */
[----:B------:R-:W-:-:S04]  /*0260*/  IMAD.WIDE R4, R5, 0x4, R8 ;  /* 0x0000000405047825 */ /* 0x000fc800078e0208 */
[--C-:B------:R-:W-:Y:S01]  /*0270*/  IMAD.WIDE R10, R11, 0x4, R8.reuse ;  /* 0x000000040b0a7825 */ /* 0x100fe200078e0208 */
[----:B------:R4:W5:Y:S01]  /*0280*/  @P0 LDG.E.EL R36, desc[UR12][R4.64] ;  /* 0x0000000c04240981 */ /* 0x000962000c2e1900 */
[----:B-1----:R-:W-:Y:S02]  /*0290*/  CS2R R2, SRZ ;  /* 0x0000000000027805 */ /* 0x002fe4000001ff00 */
[----:B------:R-:W-:-:S04]  /*02a0*/  IMAD.WIDE R20, R21, 0x4, R8 ;  /* 0x0000000415147825 */ /* 0x000fc800078e0208 */
[----:B------:R-:W-:Y:S01]  /*02b0*/  IMAD.WIDE R16, R17, 0x4, R8 ;  /* 0x0000000411107825 */ /* 0x000fe200078e0208 */
[----:B------:R1:W3:Y:S03]  /*02c0*/  @P0 LDG.E.EL R2, desc[UR12][R10.64] ;  /* 0x0000000c0a020981 */ /* 0x0002e6000c2e1900 */
[----:B----4-:R-:W-:Y:S01]  /*02d0*/  VIADD R5, R34, 0x8000 ;  /* 0x0000800022057836 */ /* 0x010fe20000000000 */
[----:B------:R4:W3:Y:S04]  /*02e0*/  @P1 LDG.E.EL R33, desc[UR12][R20.64] ;  /* 0x0000000c14211981 */ /* 0x0008e8000c2e1900 */
[----:B------:R4:W3:Y:S01]  /*02f0*/  @P1 LDG.E.EL R19, desc[UR12][R16.64] ;  /* 0x0000000c10131981 */ /* 0x0008e2000c2e1900 */
[----:B-1----:R-:W-:-:S02]  /*0300*/  IADD3 R11, R5, UR7, RZ ;  /* 0x00000007050b7c10 */ /* 0x002fc4000fffe0ff */
[----:B------:R-:W-:Y:S02]  /*0310*/  IADD3 R26, R34, 0x6000, RZ ;  /* 0x00006000221a7810 */ /* 0x000fe40007ffe0ff */
[----:B----4-:R-:W-:Y:S01]  /*0320*/  IADD3 R21, R5, UR6, RZ ;  /* 0x0000000605157c10 */ /* 0x010fe2000fffe0ff */
[----:B------:R-:W-:Y:S02]  /*0330*/  IMAD.MOV.U32 R15, RZ, RZ, RZ ;  /* 0x000000ffff0f7224 */ /* 0x000fe400078e00ff */
[----:B------:R-:W-:Y:S01]  /*0340*/  IMAD.WIDE R10, R11, 0x4, R8 ;  /* 0x000000040b0a7825 */ /* 0x000fe200078e0208 */
[----:B0-----:R-:W-:-:S03]  /*0350*/  IADD3 R17, R26, UR7, RZ ;  /* 0x000000071a117c10 */ /* 0x001fc6000fffe0ff */
[--C-:B------:R-:W-:Y:S01]  /*0360*/  IMAD.WIDE R20, R21, 0x4, R8.reuse ;  /* 0x0000000415147825 */ /* 0x100fe200078e0208 */
[----:B------:R-:W-:Y:S01]  /*0370*/  MOV R0, RZ ;  /* 0x000000ff00007202 */ /* 0x000fe20000000f00 */
[----:B------:R-:W4:Y:S02]  /*0380*/  @P1 LDG.E.EL R15, desc[UR12][R10.64] ;  /* 0x0000000c0a0f1981 */ /* 0x000f24000c2e1900 */
[----:B------:R-:W-:Y:S02]  /*0390*/  VIADD R7, R26, UR6 ;  /* 0x000000061a077c36 */ /* 0x000fe40008000000 */
[----:B------:R-:W4:Y:S01]  /*03a0*/  @P0 LDG.E.EL R3, desc[UR12][R20.64] ;  /* 0x0000000c14030981 */ /* 0x000f22000c2e1900 */
[----:B------:R-:W-:-:S04]  /*03b0*/  IMAD.WIDE R16, R17, 0x4, R8 ;  /* 0x0000000411107825 */ /* 0x000fc800078e0208 */
[----:B------:R-:W-:Y:S01]  /*03c0*/  IMAD.WIDE R6, R7, 0x4, R8 ;  /* 0x0000000407067825 */ /* 0x000fe200078e0208 */
[----:B------:R-:W4:Y:S04]  /*03d0*/  @P1 LDG.E.EL R32, desc[UR12][R16.64] ;  /* 0x0000000c10201981 */ /* 0x000f28000c2e1900 */
[----:B------:R0:W4:Y:S01]  /*03e0*/  @P0 LDG.E.EL R0, desc[UR12][R6.64] ;  /* 0x0000000c06000981 */ /* 0x000122000c2e1900 */
[----:B------:R-:W-:Y:S01]  /*03f0*/  HFMA2.MMA R13, -RZ, RZ, 0, 0 ;  /* 0x00000000ff0d7435 */ /* 0x000fe200000001ff */
[----:B0-----:R-:W-:-:S04]  /*0400*/  IADD3 R7, R34, 0xa000, RZ ;  /* 0x0000a00022077810 */ /* 0x001fc80007ffe0ff */
[----:B------:R-:W-:Y:S01]  /*0410*/  IADD3 R17, R7, UR6, RZ ;  /* 0x0000000607117c10 */ /* 0x000fe2000fffe0ff */
[----:B------:R-:W-:Y:S01]  /*0420*/  VIADD R29, R7, UR7 ;  /* 0x00000007071d7c36 */ /* 0x000fe20008000000 */
[----:B------:R-:W-:-:S03]  /*0430*/  IADD3 R6, R34, 0xc000, RZ ;  /* 0x0000c00022067810 */ /* 0x000fc60007ffe0ff */
[----:B------:R-:W-:Y:S01]  /*0440*/  IMAD.WIDE R16, R17, 0x4, R8 ;  /* 0x0000000411107825 */ /* 0x000fe200078e0208 */
[----:B------:R-:W-:-:S03]  /*0450*/  IADD3 R21, R6, UR7, RZ ;  /* 0x0000000706157c10 */ /* 0x000fc6000fffe0ff */
[--C-:B------:R-:W-:Y:S01]  /*0460*/  IMAD.WIDE R28, R29, 0x4, R8.reuse ;  /* 0x000000041d1c7825 */ /* 0x100fe200078e0208 */
[----:B------:R0:W4:Y:S03]  /*0470*/  @P0 LDG.E.EL R23, desc[UR12][R16.64] ;  /* 0x0000000c10170981 */ /* 0x000126000c2e1900 */
[----:B------:R-:W-:Y:S01]  /*0480*/  VIADD R11, R6, UR6 ;  /* 0x00000006060b7c36 */ /* 0x000fe20008000000 */
[----:B------:R1:W4:Y:S01]  /*0490*/  @P1 LDG.E.EL R13, desc[UR12][R28.64] ;  /* 0x0000000c1c0d1981 */ /* 0x000322000c2e1900 */
[----:B------:R-:W-:Y:S01]  /*04a0*/  MOV R4, RZ ;  /* 0x000000ff00047202 */ /* 0x000fe20000000f00 */
[----:B------:R-:W-:-:S04]  /*04b0*/  IMAD.WIDE R20, R21, 0x4, R8 ;  /* 0x0000000415147825 */ /* 0x000fc800078e0208 */
[----:B0-----:R-:W-:Y:S01]  /*04c0*/  VIADD R17, R34, 0xe000 ;  /* 0x0000e00022117836 */ /* 0x001fe20000000000 */
[----:B------:R-:W-:Y:S01]  /*04d0*/  HFMA2.MMA R16, -RZ, RZ, 0, 0 ;  /* 0x00000000ff107435 */ /* 0x000fe200000001ff */
[--C-:B------:R-:W-:Y:S01]  /*04e0*/  IMAD.WIDE R10, R11, 0x4, R8.reuse ;  /* 0x000000040b0a7825 */ /* 0x100fe200078e0208 */
[----:B------:R-:W4:Y:S02]  /*04f0*/  @P1 LDG.E.EL R31, desc[UR12][R20.64] ;  /* 0x0000000c141f1981 */ /* 0x000f24000c2e1900 */
[----:B------:R-:W-:Y:S01]  /*0500*/  IADD3 R35, R17, UR6, RZ ;  /* 0x0000000611237c10 */ /* 0x000fe2000fffe0ff */
[----:B------:R-:W-:Y:S01]  /*0510*/  VIADD R37, R17, UR7 ;  /* 0x0000000711257c36 */ /* 0x000fe20008000000 */
[----:B------:R0:W4:Y:S01]  /*0520*/  @P0 LDG.E.EL R4, desc[UR12][R10.64] ;  /* 0x0000000c0a040981 */ /* 0x000122000c2e1900 */
[----:B-1----:R-:W-:Y:S01]  /*0530*/  CS2R R28, SRZ ;  /* 0x00000000001c7805 */ /* 0x002fe2000001ff00 */
[----:B------:R-:W-:Y:S01]  /*0540*/  UIADD3 UR6, UR5, 0x1, URZ ;  /* 0x0000000105067890 */ /* 0x000fe2000fffe03f */
[----:B------:R-:W-:-:S03]  /*0550*/  IMAD.WIDE R34, R35, 0x4, R8 ;  /* 0x0000000423227825 */ /* 0x000fc600078e0208 */
[----:B------:R-:W-:Y:S02]  /*0560*/  UISETP.GE.U32.AND UP0, UPT, UR6, 0x8, UPT ;  /* 0x000000080600788c */ /* 0x000fe4000bf06070 */
[----:B------:R1:W4:Y:S01]  /*0570*/  @P0 LDG.E.EL R16, desc[UR12][R34.64] ;  /* 0x0000000c22100981 */ /* 0x000322000c2e1900 */
[----:B0-----:R-:W-:Y:S01]  /*0580*/  IMAD.WIDE R10, R37, 0x4, R8 ;  /* 0x00000004250a7825 */ /* 0x001fe200078e0208 */
[----:B------:R-:W-:-:S04]  /*0590*/  UISETP.LT.U32.AND UP3, UPT, UR7, 0x38, !UP0 ;  /* 0x000000380700788c */ /* 0x000fc8000c761070 */
[----:B------:R0:W4:Y:S01]  /*05a0*/  @P1 LDG.E.EL R29, desc[UR12][R10.64] ;  /* 0x0000000c0a1d1981 */ /* 0x000122000c2e1900 */
[----:B------:R-:W-:Y:S01]  /*05b0*/  UIADD3 UR6, UR8, -0x7, URZ ;  /* 0xfffffff908067890 */ /* 0x000fe2000fffe03f */
[----:B------:R-:W-:Y:S02]  /*05c0*/  PLOP3.LUT P4, PT, PT, PT, UP3, 0x80, 0x0 ;  /* 0x000000000000781c */ /* 0x000fe40003f8f038 */
[----:B------:R-:W-:-:S03]  /*05d0*/  CS2R R20, SRZ ;  /* 0x0000000000147805 */ /* 0x000fc6000001ff00 */
[----:B------:R-:W-:-:S05]  /*05e0*/  LEA R37, R25, UR6, 0x6 ;  /* 0x0000000619257c11 */ /* 0x000fca000f8e30ff */
[----:B-1----:R-:W-:Y:S01]  /*05f0*/  IMAD.WIDE R34, R37, 0x4, R8 ;  /* 0x0000000425227825 */ /* 0x002fe200078e0208 */
[----:B------:R-:W-:-:S04]  /*0600*/  IADD3 R37, R27, UR6, RZ ;  /* 0x000000061b257c10 */ /* 0x000fc8000fffe0ff */
[----:B------:R1:W4:Y:S01]  /*0610*/  @P4 LDG.E.EL R21, desc[UR12][R34.64] ;  /* 0x0000000c22154981 */ /* 0x000322000c2e1900 */
[----:B0-----:R-:W-:Y:S01]  /*0620*/  IMAD.WIDE R10, R37, 0x4, R8 ;  /* 0x00000004250a7825 */ /* 0x001fe200078e0208 */
[----:B------:R-:W-:-:S04]  /*0630*/  IADD3 R37, R24, UR6, RZ ;  /* 0x0000000618257c10 */ /* 0x000fc8000fffe0ff */
[----:B------:R0:W4:Y:S01]  /*0640*/  @P4 LDG.E.EL R28, desc[UR12][R10.64] ;  /* 0x0000000c0a1c4981 */ /* 0x000122000c2e1900 */
[----:B-1----:R-:W-:Y:S02]  /*0650*/  VIADD R35, R26, UR6 ;  /* 0x000000061a237c36 */ /* 0x002fe40008000000 */
[----:B0-----:R-:W-:-:S05]  /*0660*/  IMAD.WIDE R10, R37, 0x4, R8 ;  /* 0x00000004250a7825 */ /* 0x001fca00078e0208 */
[----:B------:R0:W4:Y:S01]  /*0670*/  @P4 LDG.E.EL R20, desc[UR12][R10.64] ;  /* 0x0000000c0a144981 */ /* 0x000122000c2e1900 */
[----:B------:R-:W-:Y:S01]  /*0680*/  IMAD.WIDE R34, R35, 0x4, R8 ;  /* 0x0000000423227825 */ /* 0x000fe200078e0208 */
[----:B--2---:R-:W-:Y:S02]  /*0690*/  SEL R37, R22, RZ, P1 ;  /* 0x000000ff16257207 */ /* 0x004fe40000800000 */
[----:B------:R-:W-:-:S06]  /*06a0*/  MOV R22, RZ ;  /* 0x000000ff00167202 */ /* 0x000fcc0000000f00 */
[----:B------:R1:W2:Y:S01]  /*06b0*/  @P4 LDG.E.EL R22, desc[UR12][R34.64] ;  /* 0x0000000c22164981 */ /* 0x0002a2000c2e1900 */
[----:B0-----:R-:W-:Y:S02]  /*06c0*/  IADD3 R11, R5, UR6, RZ ;  /* 0x00000006050b7c10 */ /* 0x001fe4000fffe0ff */
[----:B-----5:R-:W-:Y:S02]  /*06d0*/  SEL R36, R36, RZ, P0 ;  /* 0x000000ff24247207 */ /* 0x020fe40000000000 */
[----:B-1----:R-:W-:Y:S02]  /*06e0*/  IADD3 R35, R7, UR6, RZ ;  /* 0x0000000607237c10 */ /* 0x002fe4000fffe0ff */
[----:B---3--:R-:W-:Y:S02]  /*06f0*/  SEL R2, R2, RZ, P0 ;  /* 0x000000ff02027207 */ /* 0x008fe40000000000 */
[----:B------:R-:W-:Y:S02]  /*0700*/  SEL R33, R33, RZ, P1 ;  /* 0x000000ff21217207 */ /* 0x000fe40000800000 */
[----:B------:R-:W-:-:S03]  /*0710*/  SEL R19, R19, RZ, P1 ;  /* 0x000000ff13137207 */ /* 0x000fc60000800000 */
[----:B------:R-:W-:Y:S01]  /*0720*/  FADD R33, R2, R33 ;  /* 0x0000002102217221 */ /* 0x000fe20000000000 */
[----:B------:R-:W-:Y:S01]  /*0730*/  HFMA2.MMA R2, -RZ, RZ, 0, 0 ;  /* 0x00000000ff027435 */ /* 0x000fe200000001ff */
[----:B------:R-:W-:-:S04]  /*0740*/  IMAD.WIDE R10, R11, 0x4, R8 ;  /* 0x000000040b0a7825 */ /* 0x000fc800078e0208 */
[----:B------:R-:W-:Y:S01]  /*0750*/  FADD R36, R36, R19 ;  /* 0x0000001324247221 */ /* 0x000fe20000000000 */
[----:B------:R-:W-:Y:S02]  /*0760*/  IMAD.MOV.U32 R19, RZ, RZ, RZ ;  /* 0x000000ffff137224 */ /* 0x000fe400078e00ff */
[----:B------:R-:W-:Y:S01]  /*0770*/  IMAD.WIDE R34, R35, 0x4, R8 ;  /* 0x0000000423227825 */ /* 0x000fe200078e0208 */
[----:B------:R-:W-:-:S03]  /*0780*/  SEL R30, R30, RZ, P0 ;  /* 0x000000ff1e1e7207 */ /* 0x000fc60000000000 */
[----:B------:R-:W3:Y:S01]  /*0790*/  @P4 LDG.E.EL R19, desc[UR12][R10.64] ;  /* 0x0000000c0a134981 */ /* 0x000ee2000c2e1900 */
[----:B----4-:R-:W-:-:S03]  /*07a0*/  SEL R15, R15, RZ, P1 ;  /* 0x000000ff0f0f7207 */ /* 0x010fc60000800000 */
[----:B------:R0:W4:Y:S01]  /*07b0*/  @P4 LDG.E.EL R2, desc[UR12][R34.64] ;  /* 0x0000000c22024981 */ /* 0x000122000c2e1900 */
[----:B------:R-:W-:Y:S01]  /*07c0*/  SEL R3, R3, RZ, P0 ;  /* 0x000000ff03037207 */ /* 0x000fe20000000000 */
[----:B------:R-:W-:-:S04]  /*07d0*/  FADD R30, R30, R37 ;  /* 0x000000251e1e7221 */ /* 0x000fc80000000000 */
[----:B------:R-:W-:Y:S01]  /*07e0*/  FADD R15, R3, R15 ;  /* 0x0000000f030f7221 */ /* 0x000fe20000000000 */
[----:B0-----:R-:W-:Y:S01]  /*07f0*/  IADD3 R35, R17, UR6, RZ ;  /* 0x0000000611237c10 */ /* 0x001fe2000fffe0ff */
[----:B------:R-:W-:Y:S01]  /*0800*/  IMAD.MOV.U32 R3, RZ, RZ, RZ ;  /* 0x000000ffff037224 */ /* 0x000fe200078e00ff */
[----:B------:R-:W-:Y:S02]  /*0810*/  SEL R0, R0, RZ, P0 ;  /* 0x000000ff00007207 */ /* 0x000fe40000000000 */
[----:B------:R-:W-:Y:S01]  /*0820*/  SEL R37, R32, RZ, P1 ;  /* 0x000000ff20257207 */ /* 0x000fe20000800000 */
[----:B------:R-:W-:Y:S01]  /*0830*/  IMAD.WIDE R34, R35, 0x4, R8 ;  /* 0x0000000423227825 */ /* 0x000fe200078e0208 */
[----:B------:R-:W-:-:S03]  /*0840*/  UIADD3 UR7, UR8, 0x7, URZ ;  /* 0x0000000708077890 */ /* 0x000fc6000fffe03f */
[----:B------:R-:W-:Y:S02]  /*0850*/  VIADD R11, R6, UR6 ;  /* 0x00000006060b7c36 */ /* 0x000fe40008000000 */
[----:B------:R-:W-:Y:S01]  /*0860*/  FADD R32, R0, R37 ;  /* 0x0000002500207221 */ /* 0x000fe20000000000 */
[----:B------:R-:W5:Y:S01]  /*0870*/  @P4 LDG.E.EL R3, desc[UR12][R34.64] ;  /* 0x0000000c22034981 */ /* 0x000f62000c2e1900 */
[----:B------:R-:W-:Y:S01]  /*0880*/  MOV R0, RZ ;  /* 0x000000ff00007202 */ /* 0x000fe20000000f00 */
[----:B------:R-:W-:Y:S01]  /*0890*/  IMAD.WIDE R10, R11, 0x4, R8 ;  /* 0x000000040b0a7825 */ /* 0x000fe200078e0208 */
[----:B------:R-:W-:Y:S02]  /*08a0*/  UISETP.LT.U32.AND UP3, UPT, UR7, 0x47, UP2 ;  /* 0x000000470700788c */ /* 0x000fe40009761070 */
[----:B------:R-:W-:Y:S02]  /*08b0*/  UIADD3 UR6, UR8, -0x1, URZ ;  /* 0xffffffff08067890 */ /* 0x000fe4000fffe03f */
[----:B------:R0:W5:Y:S02]  /*08c0*/  @P4 LDG.E.EL R0, desc[UR12][R10.64] ;  /* 0x0000000c0a004981 */ /* 0x000164000c2e1900 */
[----:B------:R-:W-:-:S02]  /*08d0*/  PLOP3.LUT P2, PT, PT, PT, UP3, 0x80, 0x0 ;  /* 0x000000000000781c */ /* 0x000fc40003f4f038 */
[----:B------:R-:W-:Y:S02]  /*08e0*/  SEL R23, R23, RZ, P0 ;  /* 0x000000ff17177207 */ /* 0x000fe40000000000 */
[----:B0-----:R-:W-:Y:S02]  /*08f0*/  LEA R11, R25, UR6, 0x6 ;  /* 0x00000006190b7c11 */ /* 0x001fe4000f8e30ff */
[----:B------:R-:W-:Y:S01]  /*0900*/  SEL R10, R13, RZ, P1 ;  /* 0x000000ff0d0a7207 */ /* 0x000fe20000800000 */
[----:B------:R-:W-:-:S04]  /*0910*/  HFMA2.MMA R13, -RZ, RZ, 0, 0 ;  /* 0x00000000ff0d7435 */ /* 0x000fc800000001ff */
[----:B------:R-:W-:Y:S01]  /*0920*/  FADD R23, R23, R10 ;  /* 0x0000000a17177221 */ /* 0x000fe20000000000 */
[--C-:B------:R-:W-:Y:S01]  /*0930*/  IMAD.WIDE R10, R11, 0x4, R8.reuse ;  /* 0x000000040b0a7825 */ /* 0x100fe200078e0208 */
[----:B------:R-:W-:Y:S02]  /*0940*/  IADD3 R35, R27, UR6, RZ ;  /* 0x000000061b237c10 */ /* 0x000fe4000fffe0ff */
[----:B------:R-:W-:Y:S02]  /*0950*/  SEL R31, R31, RZ, P1 ;  /* 0x000000ff1f1f7207 */ /* 0x000fe40000800000 */
[----:B------:R0:W5:Y:S01]  /*0960*/  @P2 LDG.E.EL R13, desc[UR12][R10.64] ;  /* 0x0000000c0a0d2981 */ /* 0x000162000c2e1900 */
[----:B------:R-:W-:Y:S01]  /*0970*/  SEL R4, R4, RZ, P0 ;  /* 0x000000ff04047207 */ /* 0x000fe20000000000 */
[----:B------:R-:W-:-:S04]  /*0980*/  IMAD.WIDE R34, R35, 0x4, R8 ;  /* 0x0000000423227825 */ /* 0x000fc800078e0208 */
[----:B------:R-:W-:Y:S01]  /*0990*/  FADD R31, R4, R31 ;  /* 0x0000001f041f7221 */ /* 0x000fe20000000000 */
[----:B------:R-:W-:Y:S01]  /*09a0*/  IMAD.MOV.U32 R4, RZ, RZ, RZ ;  /* 0x000000ffff047224 */ /* 0x000fe200078e00ff */
[----:B------:R-:W-:Y:S02]  /*09b0*/  SEL R16, R16, RZ, P0 ;  /* 0x000000ff10107207 */ /* 0x000fe40000000000 */
[----:B0-----:R-:W-:-:S03]  /*09c0*/  IADD3 R11, R24, UR6, RZ ;  /* 0x00000006180b7c10 */ /* 0x001fc6000fffe0ff */
[----:B------:R0:W5:Y:S01]  /*09d0*/  @P2 LDG.E.EL R4, desc[UR12][R34.64] ;  /* 0x0000000c22042981 */ /* 0x000162000c2e1900 */
[----:B------:R-:W-:Y:S01]  /*09e0*/  SEL R29, R29, RZ, P1 ;  /* 0x000000ff1d1d7207 */ /* 0x000fe20000800000 */
[----:B------:R-:W-:-:S04]  /*09f0*/  IMAD.WIDE R10, R11, 0x4, R8 ;  /* 0x000000040b0a7825 */ /* 0x000fc800078e0208 */
[----:B------:R-:W-:Y:S01]  /*0a00*/  FADD R29, R16, R29 ;  /* 0x0000001d101d7221 */ /* 0x000fe20000000000 */
[----:B------:R-:W-:-:S06]  /*0a10*/  MOV R16, RZ ;  /* 0x000000ff00107202 */ /* 0x000fcc0000000f00 */
[----:B------:R1:W5:Y:S01]  /*0a20*/  @P2 LDG.E.EL R16, desc[UR12][R10.64] ;  /* 0x0000000c0a102981 */ /* 0x000362000c2e1900 */
[----:B------:R-:W-:Y:S01]  /*0a30*/  VIADD R37, R26, UR6 ;  /* 0x000000061a257c36 */ /* 0x000fe20008000000 */
[----:B------:R-:W-:-:S03]  /*0a40*/  SEL R21, R21, RZ, P4 ;  /* 0x000000ff15157207 */ /* 0x000fc60002000000 */
[----:B0-----:R-:W-:-:S04]  /*0a50*/  IMAD.WIDE R34, R37, 0x4, R8 ;  /* 0x0000000425227825 */ /* 0x001fc800078e0208 */
[----:B------:R-:W-:Y:S01]  /*0a60*/  FADD R30, R30, R21 ;  /* 0x000000151e1e7221 */ /* 0x000fe20000000000 */
[----:B------:R-:W-:Y:S01]  /*0a70*/  HFMA2.MMA R21, -RZ, RZ, 0, 0 ;  /* 0x00000000ff157435 */ /* 0x000fe200000001ff */
[----:B------:R-:W-:-:S05]  /*0a80*/  SEL R37, R28, RZ, P4 ;  /* 0x000000ff1c257207 */ /* 0x000fca0002000000 */
[----:B------:R-:W-:Y:S01]  /*0a90*/  FADD R28, R36, R37 ;  /* 0x00000025241c7221 */ /* 0x000fe20000000000 */
[----:B------:R-:W-:-:S03]  /*0aa0*/  IADD3 R37, R5, UR6, RZ ;  /* 0x0000000605257c10 */ /* 0x000fc6000fffe0ff */
[----:B------:R0:W5:Y:S02]  /*0ab0*/  @P2 LDG.E.EL R21, desc[UR12][R34.64] ;  /* 0x0000000c22152981 */ /* 0x000164000c2e1900 */
[----:B-1----:R-:W-:Y:S01]  /*0ac0*/  IMAD.WIDE R10, R37, 0x4, R8 ;  /* 0x00000004250a7825 */ /* 0x002fe200078e0208 */
[----:B------:R-:W-:Y:S02]  /*0ad0*/  IADD3 R37, R7, UR6, RZ ;  /* 0x0000000607257c10 */ /* 0x000fe4000fffe0ff */
[----:B------:R-:W-:Y:S01]  /*0ae0*/  SEL R20, R20, RZ, P4 ;  /* 0x000000ff14147207 */ /* 0x000fe20002000000 */
[----:B------:R-:W-:-:S04]  /*0af0*/  IMAD.MOV.U32 R36, RZ, RZ, RZ ;  /* 0x000000ffff247224 */ /* 0x000fc800078e00ff */
[----:B------:R-:W-:Y:S01]  /*0b00*/  FADD R33, R33, R20 ;  /* 0x0000001421217221 */ /* 0x000fe20000000000 */
[----:B------:R-:W-:Y:S01]  /*0b10*/  MOV R20, RZ ;  /* 0x000000ff00147202 */ /* 0x000fe20000000f00 */
[----:B0-----:R-:W-:Y:S01]  /*0b20*/  IMAD.WIDE R34, R37, 0x4, R8 ;  /* 0x0000000425227825 */ /* 0x001fe200078e0208 */
[----:B------:R0:W5:Y:S04]  /*0b30*/  @P2 LDG.E.EL R36, desc[UR12][R10.64] ;  /* 0x0000000c0a242981 */ /* 0x000168000c2e1900 */
[----:B------:R1:W5:Y:S01]  /*0b40*/  @P2 LDG.E.EL R20, desc[UR12][R34.64] ;  /* 0x0000000c22142981 */ /* 0x000362000c2e1900 */
[----:B--2---:R-:W-:Y:S01]  /*0b50*/  SEL R37, R22, RZ, P4 ;  /* 0x000000ff16257207 */ /* 0x004fe20002000000 */
[----:B------:R-:W-:-:S04]  /*0b60*/  HFMA2.MMA R22, -RZ, RZ, 0, 0 ;  /* 0x00000000ff167435 */ /* 0x000fc800000001ff */
[----:B------:R-:W-:Y:S01]  /*0b70*/  FADD R32, R32, R37 ;  /* 0x0000002520207221 */ /* 0x000fe20000000000 */
[----:B------:R-:W-:-:S04]  /*0b80*/  VIADD R37, R6, UR6 ;  /* 0x0000000606257c36 */ /* 0x000fc80008000000 */
[----:B0-----:R-:W-:-:S05]  /*0b90*/  IMAD.WIDE R10, R37, 0x4, R8 ;  /* 0x00000004250a7825 */ /* 0x001fca00078e0208 */
[----:B------:R0:W2:Y:S01]  /*0ba0*/  @P2 LDG.E.EL R22, desc[UR12][R10.64] ;  /* 0x0000000c0a162981 */ /* 0x0000a2000c2e1900 */
[----:B------:R-:W-:Y:S01]  /*0bb0*/  IADD3 R37, R17, UR6, RZ ;  /* 0x0000000611257c10 */ /* 0x000fe2000fffe0ff */
[----:B------:R-:W-:-:S04]  /*0bc0*/  UISETP.LT.U32.AND UP3, UPT, UR7, 0x47, UP1 ;  /* 0x000000470700788c */ /* 0x000fc80008f61070 */
[----:B-1----:R-:W-:Y:S02]  /*0bd0*/  IMAD.WIDE R34, R37, 0x4, R8 ;  /* 0x0000000425227825 */ /* 0x002fe400078e0208 */
[----:B------:R-:W-:Y:S02]  /*0be0*/  PLOP3.LUT P3, PT, PT, PT, UP3, 0x80, 0x0 ;  /* 0x000000000000781c */ /* 0x000fe40003f6f038 */
[----:B---3--:R-:W-:-:S05]  /*0bf0*/  SEL R19, R19, RZ, P4 ;  /* 0x000000ff13137207 */ /* 0x008fca0002000000 */
[----:B------:R-:W-:Y:S01]  /*0c00*/  FADD R15, R15, R19 ;  /* 0x000000130f0f7221 */ /* 0x000fe20000000000 */
[----:B------:R-:W-:Y:S01]  /*0c10*/  IMAD.MOV.U32 R19, RZ, RZ, RZ ;  /* 0x000000ffff137224 */ /* 0x000fe200078e00ff */
[----:B----4-:R-:W-:Y:S02]  /*0c20*/  SEL R2, R2, RZ, P4 ;  /* 0x000000ff02027207 */ /* 0x010fe40002000000 */
[----:B0-----:R-:W-:-:S03]  /*0c30*/  LEA R11, R25, UR8, 0x6 ;  /* 0x00000008190b7c11 */ /* 0x001fc6000f8e30ff */
[----:B------:R0:W3:Y:S01]  /*0c40*/  @P2 LDG.E.EL R19, desc[UR12][R34.64] ;  /* 0x0000000c22132981 */ /* 0x0000e2000c2e1900 */
[----:B------:R-:W-:Y:S01]  /*0c50*/  FADD R23, R23, R2 ;  /* 0x0000000217177221 */ /* 0x000fe20000000000 */
[----:B------:R-:W-:Y:S01]  /*0c60*/  MOV R2, RZ ;  /* 0x000000ff00027202 */ /* 0x000fe20000000f00 */
[----:B------:R-:W-:Y:S01]  /*0c70*/  IMAD.WIDE R10, R11, 0x4, R8 ;  /* 0x000000040b0a7825 */ /* 0x000fe200078e0208 */
[----:B------:R-:W-:-:S04]  /*0c80*/  IADD3 R37, R24, UR8, RZ ;  /* 0x0000000818257c10 */ /* 0x000fc8000fffe0ff */
[----:B------:R1:W4:Y:S01]  /*0c90*/  @P3 LDG.E.EL R2, desc[UR12][R10.64] ;  /* 0x0000000c0a023981 */ /* 0x000322000c2e1900 */
[----:B-----5:R-:W-:-:S05]  /*0ca0*/  SEL R3, R3, RZ, P4 ;  /* 0x000000ff03037207 */ /* 0x020fca0002000000 */
[----:B------:R-:W-:Y:S01]  /*0cb0*/  FADD R29, R29, R3 ;  /* 0x000000031d1d7221 */ /* 0x000fe20000000000 */
[----:B------:R-:W-:Y:S01]  /*0cc0*/  HFMA2.MMA R3, -RZ, RZ, 0, 0 ;  /* 0x00000000ff037435 */ /* 0x000fe200000001ff */
[----:B------:R-:W-:Y:S02]  /*0cd0*/  SEL R0, R0, RZ, P4 ;  /* 0x000000ff00007207 */ /* 0x000fe40002000000 */
[----:B0-----:R-:W-:Y:S01]  /*0ce0*/  IADD3 R35, R27, UR8, RZ ;  /* 0x000000081b237c10 */ /* 0x001fe2000fffe0ff */
[----:B-1----:R-:W-:-:S04]  /*0cf0*/  IMAD.WIDE R10, R37, 0x4, R8 ;  /* 0x00000004250a7825 */ /* 0x002fc800078e0208 */
[----:B------:R-:W-:Y:S01]  /*0d00*/  FADD R31, R31, R0 ;  /* 0x000000001f1f7221 */ /* 0x000fe20000000000 */
[----:B------:R-:W-:Y:S02]  /*0d10*/  IMAD.MOV.U32 R0, RZ, RZ, RZ ;  /* 0x000000ffff007224 */ /* 0x000fe400078e00ff */
[----:B------:R-:W-:Y:S01]  /*0d20*/  IMAD.WIDE R34, R35, 0x4, R8 ;  /* 0x0000000423227825 */ /* 0x000fe200078e0208 */
[----:B------:R-:W5:Y:S04]  /*0d30*/  @P3 LDG.E.EL R3, desc[UR12][R10.64] ;  /* 0x0000000c0a033981 */ /* 0x000f68000c2e1900 */
[----:B------:R0:W5:Y:S01]  /*0d40*/  @P3 LDG.E.EL R0, desc[UR12][R34.64] ;  /* 0x0000000c22003981 */ /* 0x000162000c2e1900 */
[----:B------:R-:W-:Y:S01]  /*0d50*/  VIADD R37, R26, UR8 ;  /* 0x000000081a257c36 */ /* 0x000fe20008000000 */
[----:B------:R-:W-:-:S03]  /*0d60*/  SEL R13, R13, RZ, P2 ;  /* 0x000000ff0d0d7207 */ /* 0x000fc60001000000 */
[----:B0-----:R-:W-:-:S04]  /*0d70*/  IMAD.WIDE R34, R37, 0x4, R8 ;  /* 0x0000000425227825 */ /* 0x001fc800078e0208 */
[----:B------:R-:W-:Y:S01]  /*0d80*/  FADD R30, R30, R13 ;  /* 0x0000000d1e1e7221 */ /* 0x000fe20000000000 */
[----:B------:R-:W-:-:S06]  /*0d90*/  MOV R13, RZ ;  /* 0x000000ff000d7202 */ /* 0x000fcc0000000f00 */
[----:B------:R0:W5:Y:S01]  /*0da0*/  @P3 LDG.E.EL R13, desc[UR12][R34.64] ;  /* 0x0000000c220d3981 */ /* 0x000162000c2e1900 */
[----:B------:R-:W-:-:S05]  /*0db0*/  SEL R37, R4, RZ, P2 ;  /* 0x000000ff04257207 */ /* 0x000fca0001000000 */
[----:B------:R-:W-:Y:S01]  /*0dc0*/  FADD R28, R28, R37 ;  /* 0x000000251c1c7221 */ /* 0x000fe20000000000 */
[----:B------:R-:W-:Y:S02]  /*0dd0*/  IADD3 R37, R5, UR8, RZ ;  /* 0x0000000805257c10 */ /* 0x000fe4000fffe0ff */
[----:B------:R-:W-:-:S03]  /*0de0*/  SEL R16, R16, RZ, P2 ;  /* 0x000000ff10107207 */ /* 0x000fc60001000000 */
[----:B------:R-:W-:Y:S01]  /*0df0*/  IMAD.WIDE R10, R37, 0x4, R8 ;  /* 0x00000004250a7825 */ /* 0x000fe200078e0208 */
[----:B------:R-:W-:-:S03]  /*0e00*/  IADD3 R37, R7, UR8, RZ ;  /* 0x0000000807257c10 */ /* 0x000fc6000fffe0ff */
[----:B------:R-:W-:Y:S01]  /*0e10*/  FADD R33, R33, R16 ;  /* 0x0000001021217221 */ /* 0x000fe20000000000 */
[----:B------:R-:W-:Y:S01]  /*0e20*/  HFMA2.MMA R16, -RZ, RZ, 0, 0 ;  /* 0x00000000ff107435 */ /* 0x000fe200000001ff */
[----:B------:R-:W-:Y:S02]  /*0e30*/  IMAD.MOV.U32 R4, RZ, RZ, RZ ;  /* 0x000000ffff047224 */ /* 0x000fe400078e00ff */
[----:B0-----:R-:W-:-:S04]  /*0e40*/  IMAD.WIDE R34, R37, 0x4, R8 ;  /* 0x0000000425227825 */ /* 0x001fc800078e0208 */
[----:B------:R0:W5:Y:S04]  /*0e50*/  @P3 LDG.E.EL R4, desc[UR12][R10.64] ;  /* 0x0000000c0a043981 */ /* 0x000168000c2e1900 */
[----:B------:R1:W5:Y:S01]  /*0e60*/  @P3 LDG.E.EL R16, desc[UR12][R34.64] ;  /* 0x0000000c22103981 */ /* 0x000362000c2e1900 */
[----:B------:R-:W-:Y:S01]  /*0e70*/  VIADD R37, R17, UR8 ;  /* 0x0000000811257c36 */ /* 0x000fe20008000000 */
[----:B------:R-:W-:-:S03]  /*0e80*/  SEL R21, R21, RZ, P2 ;  /* 0x000000ff15157207 */ /* 0x000fc60001000000 */
[----:B0-----:R-:W-:-:S04]  /*0e90*/  IMAD.WIDE R10, R37, 0x4, R8 ;  /* 0x00000004250a7825 */ /* 0x001fc800078e0208 */
[----:B------:R-:W-:Y:S01]  /*0ea0*/  FADD R32, R32, R21 ;  /* 0x0000001520207221 */ /* 0x000fe20000000000 */
[----:B------:R-:W-:Y:S01]  /*0eb0*/  MOV R21, RZ ;  /* 0x000000ff00157202 */ /* 0x000fe20000000f00 */
[----:B------:R-:W-:Y:S02]  /*0ec0*/  UISETP.GE.AND UP3, UPT, UR8, 0x40, UPT ;  /* 0x000000400800788c */ /* 0x000fe4000bf66270 */
[----:B------:R-:W-:-:S03]  /*0ed0*/  VIADD R37, R6, UR8 ;  /* 0x0000000806257c36 */ /* 0x000fc60008000000 */
[----:B------:R-:W5:Y:S01]  /*0ee0*/  @P3 LDG.E.EL R21, desc[UR12][R10.64] ;  /* 0x0000000c0a153981 */ /* 0x000f62000c2e1900 */
[----:B------:R-:W-:Y:S02]  /*0ef0*/  SEL R36, R36, RZ, P2 ;  /* 0x000000ff24247207 */ /* 0x000fe40001000000 */
[----:B------:R-:W-:Y:S02]  /*0f00*/  SEL R20, R20, RZ, P2 ;  /* 0x000000ff14147207 */ /* 0x000fe40001000000 */
[----:B------:R-:W-:Y:S01]  /*0f10*/  PLOP3.LUT P0, PT, PT, PT, UP3, 0x80, 0x0 ;  /* 0x000000000000781c */ /* 0x000fe20003f0f038 */
[----:B------:R-:W-:Y:S02]  /*0f20*/  FADD R15, R15, R36 ;  /* 0x000000240f0f7221 */ /* 0x000fe40000000000 */
[----:B------:R-:W-:Y:S01]  /*0f30*/  FADD R20, R23, R20 ;  /* 0x0000001417147221 */ /* 0x000fe20000000000 */
[----:B------:R-:W-:Y:S01]  /*0f40*/  MOV R23, RZ ;  /* 0x000000ff00177202 */ /* 0x000fe20000000f00 */
[----:B-1----:R-:W-:Y:S01]  /*0f50*/  HFMA2.MMA R35, -RZ, RZ, 0, 0 ;  /* 0x00000000ff237435 */ /* 0x002fe200000001ff */
[----:B------:R-:W-:Y:S01]  /*0f60*/  IMAD.WIDE R36, R37, 0x4, R8 ;  /* 0x0000000425247825 */ /* 0x000fe200078e0208 */
[----:B------:R-:W-:-:S02]  /*0f70*/  UISETP.LT.U32.AND UP3, UPT, UR7, 0x47, !UP0 ;  /* 0x000000470700788c */ /* 0x000fc4000c761070 */
[----:B------:R-:W-:Y:S02]  /*0f80*/  UIADD3 UR6, UR8, 0x1, URZ ;  /* 0x0000000108067890 */ /* 0x000fe4000fffe03f */
[----:B------:R-:W5:Y:S02]  /*0f90*/  @P3 LDG.E.EL R23, desc[UR12][R36.64] ;  /* 0x0000000c24173981 */ /* 0x000f64000c2e1900 */
[----:B------:R-:W-:Y:S02]  /*0fa0*/  PLOP3.LUT P1, PT, PT, PT, UP3, 0x80, 0x0 ;  /* 0x000000000000781c */ /* 0x000fe40003f2f038 */
[----:B------:R0:W5:Y:S02]  /*0fb0*/  @!P0 LDG.E.EL R35, desc[UR12][R10.64] ;  /* 0x0000000c0a238981 */ /* 0x000164000c2e1900 */
[----:B0-----:R-:W-:-:S05]  /*0fc0*/  LEA R11, R25, UR6, 0x6 ;  /* 0x00000006190b7c11 */ /* 0x001fca000f8e30ff */
[----:B------:R-:W-:Y:S01]  /*0fd0*/  IMAD.WIDE R10, R11, 0x4, R8 ;  /* 0x000000040b0a7825 */ /* 0x000fe200078e0208 */
[----:B--2---:R-:W-:-:S05]  /*0fe0*/  SEL R22, R22, RZ, P2 ;  /* 0x000000ff16167207 */ /* 0x004fca0001000000 */
[----:B------:R-:W-:Y:S01]  /*0ff0*/  FADD R31, R31, R22 ;  /* 0x000000161f1f7221 */ /* 0x000fe20000000000 */
[----:B------:R-:W-:-:S10]  /*1000*/  HFMA2.MMA R22, -RZ, RZ, 0, 0 ;  /* 0x00000000ff167435 */ /* 0x000fd400000001ff */
[----:B------:R0:W2:Y:S01]  /*1010*/  @P1 LDG.E.EL R22, desc[UR12][R10.64] ;  /* 0x0000000c0a161981 */ /* 0x0000a2000c2e1900 */
[----:B------:R-:W-:-:S04]  /*1020*/  VIADD R37, R27, UR6 ;  /* 0x000000061b257c36 */ /* 0x000fc80008000000 */
[----:B------:R-:W-:Y:S01]  /*1030*/  IMAD.WIDE R36, R37, 0x4, R8 ;  /* 0x0000000425247825 */ /* 0x000fe200078e0208 */
[----:B---3--:R-:W-:-:S05]  /*1040*/  SEL R34, R19, RZ, P2 ;  /* 0x000000ff13227207 */ /* 0x008fca0001000000 */
[----:B------:R-:W-:Y:S01]  /*1050*/  FADD R29, R29, R34 ;  /* 0x000000221d1d7221 */ /* 0x000fe20000000000 */
[----:B------:R-:W-:Y:S02]  /*1060*/  IADD3 R34, R24, UR6, RZ ;  /* 0x0000000618227c10 */ /* 0x000fe4000fffe0ff */
[----:B------:R-:W-:-:S03]  /*1070*/  MOV R19, RZ ;  /* 0x000000ff00137202 */ /* 0x000fc60000000f00 */
[----:B0-----:R-:W-:Y:S01]  /*1080*/  IMAD.WIDE R10, R34, 0x4, R8 ;  /* 0x00000004220a7825 */ /* 0x001fe200078e0208 */
[----:B------:R-:W-:Y:S02]  /*1090*/  IADD3 R34, R26, UR6, RZ ;  /* 0x000000061a227c10 */ /* 0x000fe4000fffe0ff */
[----:B----4-:R-:W-:Y:S01]  /*10a0*/  SEL R2, R2, RZ, P3 ;  /* 0x000000ff02027207 */ /* 0x010fe20001800000 */
[----:B------:R0:W3:Y:S04]  /*10b0*/  @P1 LDG.E.EL R19, desc[UR12][R36.64] ;  /* 0x0000000c24131981 */ /* 0x0000e8000c2e1900 */
[----:B------:R-:W-:Y:S01]  /*10c0*/  FADD R30, R30, R2 ;  /* 0x000000021e1e7221 */ /* 0x000fe20000000000 */
[----:B------:R-:W-:Y:S02]  /*10d0*/  IMAD.MOV.U32 R2, RZ, RZ, RZ ;  /* 0x000000ffff027224 */ /* 0x000fe400078e00ff */
[----:B0-----:R-:W-:-:S04]  /*10e0*/  IMAD.WIDE R36, R34, 0x4, R8 ;  /* 0x0000000422247825 */ /* 0x001fc800078e0208 */
[----:B------:R0:W4:Y:S01]  /*10f0*/  @P1 LDG.E.EL R2, desc[UR12][R10.64] ;  /* 0x0000000c0a021981 */ /* 0x000122000c2e1900 */
[----:B-----5:R-:W-:Y:S02]  /*1100*/  SEL R34, R3, RZ, P3 ;  /* 0x000000ff03227207 */ /* 0x020fe40001800000 */
[----:B------:R-:W-:-:S03]  /*1110*/  SEL R0, R0, RZ, P3 ;  /* 0x000000ff00007207 */ /* 0x000fc60001800000 */
[----:B------:R-:W-:Y:S01]  /*1120*/  FADD R33, R33, R34 ;  /* 0x0000002221217221 */ /* 0x000fe20000000000 */
[----:B------:R-:W-:Y:S01]  /*1130*/  VIADD R34, R5, UR6 ;  /* 0x0000000605227c36 */ /* 0x000fe20008000000 */
[----:B------:R-:W-:Y:S01]  /*1140*/  MOV R3, RZ ;  /* 0x000000ff00037202 */ /* 0x000fe20000000f00 */
[----:B------:R-:W-:Y:S01]  /*1150*/  FADD R28, R28, R0 ;  /* 0x000000001c1c7221 */ /* 0x000fe20000000000 */
[----:B------:R-:W-:Y:S01]  /*1160*/  HFMA2.MMA R0, -RZ, RZ, 0, 0 ;  /* 0x00000000ff007435 */ /* 0x000fe200000001ff */
[----:B0-----:R-:W-:-:S05]  /*1170*/  IMAD.WIDE R10, R34, 0x4, R8 ;  /* 0x00000004220a7825 */ /* 0x001fca00078e0208 */
[----:B------:R-:W5:Y:S01]  /*1180*/  @P1 LDG.E.EL R3, desc[UR12][R10.64] ;  /* 0x0000000c0a031981 */ /* 0x000f62000c2e1900 */
[----:B------:R-:W-:-:S03]  /*1190*/  IADD3 R34, R7, UR6, RZ ;  /* 0x0000000607227c10 */ /* 0x000fc6000fffe0ff */
[----:B------:R0:W5:Y:S01]  /*11a0*/  @P1 LDG.E.EL R0, desc[UR12][R36.64] ;  /* 0x0000000c24001981 */ /* 0x000162000c2e1900 */
[----:B------:R-:W-:-:S05]  /*11b0*/  SEL R13, R13, RZ, P3 ;  /* 0x000000ff0d0d7207 */ /* 0x000fca0001800000 */
[----:B------:R-:W-:Y:S01]  /*11c0*/  FADD R32, R32, R13 ;  /* 0x0000000d20207221 */ /* 0x000fe20000000000 */
[----:B------:R-:W-:Y:S02]  /*11d0*/  IMAD.MOV.U32 R13, RZ, RZ, RZ ;  /* 0x000000ffff0d7224 */ /* 0x000fe400078e00ff */
[----:B0-----:R-:W-:Y:S01]  /*11e0*/  IMAD.WIDE R36, R34, 0x4, R8 ;  /* 0x0000000422247825 */ /* 0x001fe200078e0208 */
[----:B------:R-:W-:-:S04]  /*11f0*/  IADD3 R34, R6, UR6, RZ ;  /* 0x0000000606227c10 */ /* 0x000fc8000fffe0ff */
[----:B------:R0:W5:Y:S01]  /*1200*/  @P1 LDG.E.EL R13, desc[UR12][R36.64] ;  /* 0x0000000c240d1981 */ /* 0x000162000c2e1900 */
[----:B------:R-:W-:-:S04]  /*1210*/  IMAD.WIDE R10, R34, 0x4, R8 ;  /* 0x00000004220a7825 */ /* 0x000fc800078e0208 */
[----:B------:R-:W-:-:S04]  /*1220*/  VIADD R34, R17, UR6 ;  /* 0x0000000611227c36 */ /* 0x000fc80008000000 */
[----:B0-----:R-:W-:Y:S01]  /*1230*/  IMAD.WIDE R36, R34, 0x4, R8 ;  /* 0x0000000422247825 */ /* 0x001fe200078e0208 */
[----:B------:R-:W-:Y:S02]  /*1240*/  SEL R4, R4, RZ, P3 ;  /* 0x000000ff04047207 */ /* 0x000fe40001800000 */
[----:B------:R-:W-:-:S03]  /*1250*/  SEL R16, R16, RZ, P3 ;  /* 0x000000ff10107207 */ /* 0x000fc60001800000 */
[----:B------:R-:W-:Y:S01]  /*1260*/  FADD R4, R15, R4 ;  /* 0x000000040f047221 */ /* 0x000fe20000000000 */
[----:B------:R-:W-:Y:S01]  /*1270*/  HFMA2.MMA R15, -RZ, RZ, 0, 0 ;  /* 0x00000000ff0f7435 */ /* 0x000fe200000001ff */
[----:B------:R-:W-:Y:S01]  /*1280*/  FADD R20, R20, R16 ;  /* 0x0000001014147221 */ /* 0x000fe20000000000 */
[----:B------:R-:W-:Y:S01]  /*1290*/  MOV R16, RZ ;  /* 0x000000ff00107202 */ /* 0x000fe20000000f00 */
[----:B------:R-:W-:-:S05]  /*12a0*/  UIADD3 UR6, UR8, 0xf, URZ ;  /* 0x0000000f08067890 */ /* 0x000fca000fffe03f */
[----:B------:R-:W5:Y:S01]  /*12b0*/  @P1 LDG.E.EL R16, desc[UR12][R36.64] ;  /* 0x0000000c24101981 */ /* 0x000f62000c2e1900 */
[----:B------:R-:W-:-:S03]  /*12c0*/  UISETP.LT.U32.AND UP2, UPT, UR6, 0x47, UP2 ;  /* 0x000000470600788c */ /* 0x000fc60009741070 */
[----:B------:R0:W5:Y:S01]  /*12d0*/  @P1 LDG.E.EL R15, desc[UR12][R10.64] ;  /* 0x0000000c0a0f1981 */ /* 0x000162000c2e1900 */
[----:B------:R-:W-:Y:S02]  /*12e0*/  SEL R34, R21, RZ, P3 ;  /* 0x000000ff15227207 */ /* 0x000fe40001800000 */
[----:B------:R-:W-:-:S03]  /*12f0*/  PLOP3.LUT P2, PT, PT, PT, UP2, 0x80, 0x0 ;  /* 0x000000000000781c */ /* 0x000fc60003f4f028 */
[----:B------:R-:W-:Y:S01]  /*1300*/  FADD R21, R29, R34 ;  /* 0x000000221d157221 */ /* 0x000fe20000000000 */
[----:B------:R-:W-:Y:S01]  /*1310*/  HFMA2.MMA R29, -RZ, RZ, 0, 0 ;  /* 0x00000000ff1d7435 */ /* 0x000fe200000001ff */
[----:B0-----:R-:W-:Y:S01]  /*1320*/  LEA R11, R25, UR7, 0x6 ;  /* 0x00000007190b7c11 */ /* 0x001fe2000f8e30ff */
[----:B------:R-:W-:-:S04]  /*1330*/  VIADD R37, R27, UR7 ;  /* 0x000000071b257c36 */ /* 0x000fc80008000000 */
[----:B------:R-:W-:Y:S01]  /*1340*/  IMAD.WIDE R10, R11, 0x4, R8 ;  /* 0x000000040b0a7825 */ /* 0x000fe200078e0208 */
[----:B------:R-:W-:-:S04]  /*1350*/  SEL R34, R23, RZ, P3 ;  /* 0x000000ff17227207 */ /* 0x000fc80001800000 */
[----:B------:R0:W5:Y:S01]  /*1360*/  @P2 LDG.E.EL R29, desc[UR12][R10.64] ;  /* 0x0000000c0a1d2981 */ /* 0x000162000c2e1900 */
[----:B------:R-:W-:-:S04]  /*1370*/  IMAD.WIDE R36, R37, 0x4, R8 ;  /* 0x0000000425247825 */ /* 0x000fc800078e0208 */
[----:B------:R-:W-:Y:S01]  /*1380*/  FADD R23, R31, R34 ;  /* 0x000000221f177221 */ /* 0x000fe20000000000 */
[----:B------:R-:W-:-:S06]  /*1390*/  MOV R31, RZ ;  /* 0x000000ff001f7202 */ /* 0x000fcc0000000f00 */
[----:B------:R1:W5:Y:S01]  /*13a0*/  @P2 LDG.E.EL R31, desc[UR12][R36.64] ;  /* 0x0000000c241f2981 */ /* 0x000362000c2e1900 */
[----:B------:R-:W-:-:S05]  /*13b0*/  IADD3 R34, R24, UR7, RZ ;  /* 0x0000000718227c10 */ /* 0x000fca000fffe0ff */
[----:B0-----:R-:W-:Y:S01]  /*13c0*/  IMAD.WIDE R10, R34, 0x4, R8 ;  /* 0x00000004220a7825 */ /* 0x001fe200078e0208 */
[----:B--2---:R-:W-:-:S05]  /*13d0*/  SEL R22, R22, RZ, P1 ;  /* 0x000000ff16167207 */ /* 0x004fca0000800000 */
[----:B------:R-:W-:Y:S01]  /*13e0*/  FADD R30, R30, R22 ;  /* 0x000000161e1e7221 */ /* 0x000fe20000000000 */
[----:B------:R-:W-:-:S06]  /*13f0*/  IMAD.MOV.U32 R22, RZ, RZ, RZ ;  /* 0x000000ffff167224 */ /* 0x000fcc00078e00ff */
[----:B------:R0:W2:Y:S01]  /*1400*/  @P2 LDG.E.EL R22, desc[UR12][R10.64] ;  /* 0x0000000c0a162981 */ /* 0x0000a2000c2e1900 */
[----:B------:R-:W-:-:S05]  /*1410*/  IADD3 R34, R26, UR7, RZ ;  /* 0x000000071a227c10 */ /* 0x000fca000fffe0ff */
[----:B-1----:R-:W-:-:S04]  /*1420*/  IMAD.WIDE R36, R34, 0x4, R8 ;  /* 0x0000000422247825 */ /* 0x002fc800078e0208 */
[----:B------:R-:W-:Y:S01]  /*1430*/  VIADD R34, R5, UR7 ;  /* 0x0000000705227c36 */ /* 0x000fe20008000000 */
[----:B---3--:R-:W-:-:S05]  /*1440*/  SEL R19, R19, RZ, P1 ;  /* 0x000000ff13137207 */ /* 0x008fca0000800000 */
[----:B------:R-:W-:Y:S01]  /*1450*/  FADD R28, R28, R19 ;  /* 0x000000131c1c7221 */ /* 0x000fe20000000000 */
[----:B------:R-:W-:Y:S01]  /*1460*/  HFMA2.MMA R19, -RZ, RZ, 0, 0 ;  /* 0x00000000ff137435 */ /* 0x000fe200000001ff */
[----:B0-----:R-:W-:Y:S01]  /*1470*/  IMAD.WIDE R10, R34, 0x4, R8 ;  /* 0x00000004220a7825 */ /* 0x001fe200078e0208 */
[----:B------:R-:W-:Y:S02]  /*1480*/  IADD3 R34, R7, UR7, RZ ;  /* 0x0000000707227c10 */ /* 0x000fe4000fffe0ff */
[----:B----4-:R-:W-:-:S06]  /*1490*/  SEL R2, R2, RZ, P1 ;  /* 0x000000ff02027207 */ /* 0x010fcc0000800000 */
[----:B------:R0:W3:Y:S01]  /*14a0*/  @P2 LDG.E.EL R19, desc[UR12][R36.64] ;  /* 0x0000000c24132981 */ /* 0x0000e2000c2e1900 */
[----:B------:R-:W-:Y:S01]  /*14b0*/  FADD R33, R33, R2 ;  /* 0x0000000221217221 */ /* 0x000fe20000000000 */
[----:B------:R-:W-:-:S06]  /*14c0*/  MOV R2, RZ ;  /* 0x000000ff00027202 */ /* 0x000fcc0000000f00 */
[----:B------:R1:W4:Y:S01]  /*14d0*/  @P2 LDG.E.EL R2, desc[UR12][R10.64] ;  /* 0x0000000c0a022981 */ /* 0x000322000c2e1900 */
[----:B0-----:R-:W-:Y:S01]  /*14e0*/  IMAD.WIDE R36, R34, 0x4, R8 ;  /* 0x0000000422247825 */ /* 0x001fe200078e0208 */
[----:B-----5:R-:W-:Y:S02]  /*14f0*/  SEL R3, R3, RZ, P1 ;  /* 0x000000ff03037207 */ /* 0x020fe40000800000 */
[----:B------:R-:W-:Y:S02]  /*1500*/  IADD3 R34, R6, UR7, RZ ;  /* 0x0000000706227c10 */ /* 0x000fe4000fffe0ff */
[----:B------:R-:W-:Y:S01]  /*1510*/  SEL R0, R0, RZ, P1 ;  /* 0x000000ff00007207 */ /* 0x000fe20000800000 */
[----:B------:R-:W-:Y:S01]  /*1520*/  FADD R4, R4, R3 ;  /* 0x0000000304047221 */ /* 0x000fe20000000000 */
[----:B------:R-:W-:Y:S01]  /*1530*/  HFMA2.MMA R3, -RZ, RZ, 0, 0 ;  /* 0x00000000ff037435 */ /* 0x000fe200000001ff */
[----:B-1----:R-:W-:-:S04]  /*1540*/  IMAD.WIDE R10, R34, 0x4, R8 ;  /* 0x00000004220a7825 */ /* 0x002fc800078e0208 */
[----:B------:R-:W-:Y:S01]  /*1550*/  FADD R32, R32, R0 ;  /* 0x0000000020207221 */ /* 0x000fe20000000000 */
[----:B------:R-:W-:Y:S02]  /*1560*/  IMAD.MOV.U32 R0, RZ, RZ, RZ ;  /* 0x000000ffff007224 */ /* 0x000fe400078e00ff */
[----:B------:R-:W-:Y:S02]  /*1570*/  VIADD R34, R17, UR7 ;  /* 0x0000000711227c36 */ /* 0x000fe40008000000 */
[----:B------:R-:W5:Y:S04]  /*1580*/  @P2 LDG.E.EL R3, desc[UR12][R10.64] ;  /* 0x0000000c0a032981 */ /* 0x000f68000c2e1900 */
[----:B------:R0:W5:Y:S01]  /*1590*/  @P2 LDG.E.EL R0, desc[UR12][R36.64] ;  /* 0x0000000c24002981 */ /* 0x000162000c2e1900 */
[----:B------:R-:W-:-:S05]  /*15a0*/  SEL R13, R13, RZ, P1 ;  /* 0x000000ff0d0d7207 */ /* 0x000fca0000800000 */
[----:B------:R-:W-:Y:S01]  /*15b0*/  FADD R20, R20, R13 ;  /* 0x0000000d14147221 */ /* 0x000fe20000000000 */
[----:B------:R-:W-:Y:S01]  /*15c0*/  MOV R13, RZ ;  /* 0x000000ff000d7202 */ /* 0x000fe20000000f00 */
[----:B0-----:R-:W-:Y:S01]  /*15d0*/  IMAD.WIDE R36, R34, 0x4, R8 ;  /* 0x0000000422247825 */ /* 0x001fe200078e0208 */
[----:B------:R-:W-:-:S04]  /*15e0*/  UISETP.LT.U32.AND UP1, UPT, UR6, 0x47, UP1 ;  /* 0x000000470600788c */ /* 0x000fc80008f21070 */
[----:B------:R0:W5:Y:S01]  /*15f0*/  @P2 LDG.E.EL R13, desc[UR12][R36.64] ;  /* 0x0000000c240d2981 */ /* 0x000162000c2e1900 */
[----:B------:R-:W-:Y:S01]  /*1600*/  UIADD3 UR7, UR8, 0x8, URZ ;  /* 0x0000000808077890 */ /* 0x000fe2000fffe03f */
[----:B------:R-:W-:-:S05]  /*1610*/  PLOP3.LUT P3, PT, PT, PT, UP1, 0x80, 0x0 ;  /* 0x000000000000781c */ /* 0x000fca0003f6f018 */
[----:B------:R-:W-:Y:S01]  /*1620*/  LEA R11, R25, UR7, 0x6 ;  /* 0x00000007190b7c11 */ /* 0x000fe2000f8e30ff */
[----:B0-----:R-:W-:Y:S01]  /*1630*/  VIADD R37, R27, UR7 ;  /* 0x000000071b257c36 */ /* 0x001fe20008000000 */
[----:B------:R-:W-:-:S03]  /*1640*/  SEL R16, R16, RZ, P1 ;  /* 0x000000ff10107207 */ /* 0x000fc60000800000 */
[----:B------:R-:W-:Y:S01]  /*1650*/  IMAD.WIDE R36, R37, 0x4, R8 ;  /* 0x0000000425247825 */ /* 0x000fe200078e0208 */
[----:B------:R-:W-:-:S03]  /*1660*/  SEL R34, R15, RZ, P1 ;  /* 0x000000ff0f227207 */ /* 0x000fc60000800000 */
[----:B------:R-:W-:Y:S01]  /*1670*/  FADD R16, R21, R16 ;  /* 0x0000001015107221 */ /* 0x000fe20000000000 */
[----:B------:R-:W-:Y:S01]  /*1680*/  HFMA2.MMA R15, -RZ, RZ, 0, 0 ;  /* 0x00000000ff0f7435 */ /* 0x000fe200000001ff */
[----:B------:R-:W-:Y:S01]  /*1690*/  MOV R21, RZ ;  /* 0x000000ff00157202 */ /* 0x000fe20000000f00 */
[----:B------:R-:W-:-:S05]  /*16a0*/  IMAD.WIDE R10, R11, 0x4, R8 ;  /* 0x000000040b0a7825 */ /* 0x000fca00078e0208 */
[----:B------:R-:W5:Y:S04]  /*16b0*/  @P3 LDG.E.EL R21, desc[UR12][R36.64] ;  /* 0x0000000c24153981 */ /* 0x000f68000c2e1900 */
[----:B------:R0:W5:Y:S01]  /*16c0*/  @P3 LDG.E.EL R15, desc[UR12][R10.64] ;  /* 0x0000000c0a0f3981 */ /* 0x000162000c2e1900 */
[----:B------:R-:W-:Y:S01]  /*16d0*/  FADD R23, R23, R34 ;  /* 0x0000002217177221 */ /* 0x000fe20000000000 */
[----:B------:R-:W-:Y:S02]  /*16e0*/  IADD3 R34, R24, UR7, RZ ;  /* 0x0000000718227c10 */ /* 0x000fe4000fffe0ff */
[----:B------:R-:W-:-:S03]  /*16f0*/  SEL R29, R29, RZ, P2 ;  /* 0x000000ff1d1d7207 */ /* 0x000fc60001000000 */
[----:B0-----:R-:W-:-:S04]  /*1700*/  IMAD.WIDE R10, R34, 0x4, R8 ;  /* 0x00000004220a7825 */ /* 0x001fc800078e0208 */
[----:B------:R-:W-:Y:S01]  /*1710*/  FADD R30, R30, R29 ;  /* 0x0000001d1e1e7221 */ /* 0x000fe20000000000 */
[----:B------:R-:W-:Y:S01]  /*1720*/  IMAD.MOV.U32 R29, RZ, RZ, RZ ;  /* 0x000000ffff1d7224 */ /* 0x000fe200078e00ff */
[----:B------:R-:W-:-:S05]  /*1730*/  SEL R31, R31, RZ, P2 ;  /* 0x000000ff1f1f7207 */ /* 0x000fca0001000000 */
[----:B------:R0:W5:Y:S01]  /*1740*/  @P3 LDG.E.EL R29, desc[UR12][R10.64] ;  /* 0x0000000c0a1d3981 */ /* 0x000162000c2e1900 */
[----:B------:R-:W-:Y:S01]  /*1750*/  IADD3 R34, R26, UR7, RZ ;  /* 0x000000071a227c10 */ /* 0x000fe2000fffe0ff */
[----:B------:R-:W-:Y:S01]  /*1760*/  FADD R28, R28, R31 ;  /* 0x0000001f1c1c7221 */ /* 0x000fe20000000000 */
[----:B------:R-:W-:-:S03]  /*1770*/  HFMA2.MMA R31, -RZ, RZ, 0, 0 ;  /* 0x00000000ff1f7435 */ /* 0x000fc600000001ff */
[----:B------:R-:W-:Y:S01]  /*1780*/  IMAD.WIDE R36, R34, 0x4, R8 ;  /* 0x0000000422247825 */ /* 0x000fe200078e0208 */
[----:B------:R-:W-:-:S06]  /*1790*/  IADD3 R34, R5, UR7, RZ ;  /* 0x0000000705227c10 */ /* 0x000fcc000fffe0ff */
[----:B------:R1:W5:Y:S01]  /*17a0*/  @P3 LDG.E.EL R31, desc[UR12][R36.64] ;  /* 0x0000000c241f3981 */ /* 0x000362000c2e1900 */
[----:B0-----:R-:W-:Y:S01]  /*17b0*/  IMAD.WIDE R10, R34, 0x4, R8 ;  /* 0x00000004220a7825 */ /* 0x001fe200078e0208 */
[----:B--2---:R-:W-:-:S05]  /*17c0*/  SEL R22, R22, RZ, P2 ;  /* 0x000000ff16167207 */ /* 0x004fca0001000000 */
[----:B------:R-:W-:Y:S01]  /*17d0*/  FADD R33, R33, R22 ;  /* 0x0000001621217221 */ /* 0x000fe20000000000 */
[----:B------:R-:W-:-:S06]  /*17e0*/  IMAD.MOV.U32 R22, RZ, RZ, RZ ;  /* 0x000000ffff167224 */ /* 0x000fcc00078e00ff */
[----:B------:R0:W2:Y:S01]  /*17f0*/  @P3 LDG.E.EL R22, desc[UR12][R10.64] ;  /* 0x0000000c0a163981 */ /* 0x0000a2000c2e1900 */
[----:B------:R-:W-:-:S05]  /*1800*/  IADD3 R34, R7, UR7, RZ ;  /* 0x0000000707227c10 */ /* 0x000fca000fffe0ff */
[----:B-1----:R-:W-:Y:S01]  /*1810*/  IMAD.WIDE R36, R34, 0x4, R8 ;  /* 0x0000000422247825 */ /* 0x002fe200078e0208 */
[----:B------:R-:W-:-:S05]  /*1820*/  IADD3 R34, R6, UR7, RZ ;  /* 0x0000000706227c10 */ /* 0x000fca000fffe0ff */
[----:B0-----:R-:W-:Y:S01]  /*1830*/  IMAD.WIDE R10, R34, 0x4, R8 ;  /* 0x00000004220a7825 */ /* 0x001fe200078e0208 */
[----:B------:R-:W-:Y:S02]  /*1840*/  IADD3 R34, R17, UR7, RZ ;  /* 0x0000000711227c10 */ /* 0x000fe4000fffe0ff */
[----:B---3--:R-:W-:-:S05]  /*1850*/  SEL R19, R19, RZ, P2 ;  /* 0x000000ff13137207 */ /* 0x008fca0001000000 */
[----:B------:R-:W-:Y:S01]  /*1860*/  FADD R32, R32, R19 ;  /* 0x0000001320207221 */ /* 0x000fe20000000000 */
[----:B------:R-:W-:Y:S02]  /*1870*/  MOV R19, RZ ;  /* 0x000000ff00137202 */ /* 0x000fe40000000f00 */
[----:B----4-:R-:W-:-:S04]  /*1880*/  SEL R2, R2, RZ, P2 ;  /* 0x000000ff02027207 */ /* 0x010fc80001000000 */
[----:B------:R0:W3:Y:S01]  /*1890*/  @P3 LDG.E.EL R19, desc[UR12][R36.64] ;  /* 0x0000000c24133981 */ /* 0x0000e2000c2e1900 */
[----:B------:R-:W-:Y:S01]  /*18a0*/  FADD R4, R4, R2 ;  /* 0x0000000204047221 */ /* 0x000fe20000000000 */
[----:B------:R-:W-:Y:S01]  /*18b0*/  IMAD.MOV.U32 R2, RZ, RZ, RZ ;  /* 0x000000ffff027224 */ /* 0x000fe200078e00ff */
[----:B------:R-:W-:Y:S01]  /*18c0*/  UISETP.LT.U32.AND UP0, UPT, UR6, 0x47, !UP0 ;  /* 0x000000470600788c */ /* 0x000fe2000c701070 */
[----:B0-----:R-:W-:Y:S01]  /*18d0*/  IMAD.WIDE R36, R34, 0x4, R8 ;  /* 0x0000000422247825 */ /* 0x001fe200078e0208 */
[----:B------:R-:W-:-:S03]  /*18e0*/  UIADD3 UR6, UR8, 0x9, URZ ;  /* 0x0000000908067890 */ /* 0x000fc6000fffe03f */
[----:B------:R0:W4:Y:S01]  /*18f0*/  @P3 LDG.E.EL R2, desc[UR12][R10.64] ;  /* 0x0000000c0a023981 */ /* 0x000122000c2e1900 */
[----:B-----5:R-:W-:Y:S02]  /*1900*/  SEL R34, R3, RZ, P2 ;  /* 0x000000ff03227207 */ /* 0x020fe40001000000 */
[----:B------:R-:W-:-:S03]  /*1910*/  SEL R0, R0, RZ, P2 ;  /* 0x000000ff00007207 */ /* 0x000fc60001000000 */
[----:B------:R-:W-:Y:S01]  /*1920*/  FADD R3, R23, R34 ;  /* 0x0000002217037221 */ /* 0x000fe20000000000 */
[----:B------:R-:W-:Y:S01]  /*1930*/  LEA R34, R25, UR8, 0x6 ;  /* 0x0000000819227c11 */ /* 0x000fe2000f8e30ff */
[----:B------:R-:W-:Y:S01]  /*1940*/  FADD R20, R20, R0 ;  /* 0x0000000014147221 */ /* 0x000fe20000000000 */
[----:B------:R-:W-:-:S03]  /*1950*/  HFMA2.MMA R0, -RZ, RZ, 0, 0 ;  /* 0x00000000ff007435 */ /* 0x000fc600000001ff */
[----:B0-----:R-:W-:Y:S01]  /*1960*/  IMAD.WIDE R10, R34, 0x4, R8 ;  /* 0x00000004220a7825 */ /* 0x001fe200078e0208 */
[----:B------:R-:W-:Y:S02]  /*1970*/  LEA R34, R25, UR6, 0x6 ;  /* 0x0000000619227c11 */ /* 0x000fe4000f8e30ff */
[----:B------:R-:W-:Y:S02]  /*1980*/  MOV R23, RZ ;  /* 0x000000ff00177202 */ /* 0x000fe40000000f00 */
[----:B------:R-:W-:Y:S02]  /*1990*/  SEL R13, R13, RZ, P2 ;  /* 0x000000ff0d0d7207 */ /* 0x000fe40001000000 */
[----:B------:R0:W5:Y:S01]  /*19a0*/  @P3 LDG.E.EL R0, desc[UR12][R36.64] ;  /* 0x0000000c24003981 */ /* 0x000162000c2e1900 */
[----:B------:R-:W-:Y:S02]  /*19b0*/  PLOP3.LUT P1, PT, PT, PT, UP0, 0x80, 0x0 ;  /* 0x000000000000781c */ /* 0x000fe40003f2f008 */
[----:B------:R-:W-:Y:S01]  /*19c0*/  FADD R16, R16, R13 ;  /* 0x0000000d10107221 */ /* 0x000fe20000000000 */
[----:B------:R-:W-:Y:S01]  /*19d0*/  HFMA2.MMA R13, -RZ, RZ, 0, 0 ;  /* 0x00000000ff0d7435 */ /* 0x000fe200000001ff */
[----:B------:R1:W4:Y:S01]  /*19e0*/  @!P0 LDG.E.EL R23, desc[UR12][R10.64] ;  /* 0x0000000c0a178981 */ /* 0x000322000c2e1900 */
[----:B0-----:R-:W-:Y:S01]  /*19f0*/  IMAD.WIDE R36, R34, 0x4, R8 ;  /* 0x0000000422247825 */ /* 0x001fe200078e0208 */
[----:B------:R-:W-:-:S05]  /*1a00*/  IADD3 R34, R27, UR8, RZ ;  /* 0x000000081b227c10 */ /* 0x000fca000fffe0ff */
[----:B-1----:R-:W-:Y:S01]  /*1a10*/  IMAD.WIDE R10, R34, 0x4, R8 ;  /* 0x00000004220a7825 */ /* 0x002fe200078e0208 */
[----:B------:R-:W-:-:S03]  /*1a20*/  IADD3 R34, R27, UR6, RZ ;  /* 0x000000061b227c10 */ /* 0x000fc6000fffe0ff */
[----:B------:R-:W-:Y:S01]  /*1a30*/  IMAD.MOV.U32 R25, RZ, RZ, RZ ;  /* 0x000000ffff197224 */ /* 0x000fe200078e00ff */
[----:B------:R0:W5:Y:S01]  /*1a40*/  @!P0 LDG.E.EL R13, desc[UR12][R10.64] ;  /* 0x0000000c0a0d8981 */ /* 0x000162000c2e1900 */
[----:B------:R-:W-:-:S04]  /*1a50*/  IMAD.MOV.U32 R27, RZ, RZ, RZ ;  /* 0x000000ffff1b7224 */ /* 0x000fc800078e00ff */
[----:B------:R1:W5:Y:S01]  /*1a60*/  @P1 LDG.E.EL R25, desc[UR12][R36.64] ;  /* 0x0000000c24191981 */ /* 0x000362000c2e1900 */
[----:B0-----:R-:W-:Y:S01]  /*1a70*/  IMAD.WIDE R10, R34, 0x4, R8 ;  /* 0x00000004220a7825 */ /* 0x001fe200078e0208 */
[----:B------:R-:W-:Y:S02]  /*1a80*/  IADD3 R34, R24, UR6, RZ ;  /* 0x0000000618227c10 */ /* 0x000fe4000fffe0ff */
[----:B------:R-:W-:Y:S02]  /*1a90*/  SEL R21, R21, RZ, P3 ;  /* 0x000000ff15157207 */ /* 0x000fe40001800000 */
[----:B-1----:R-:W-:Y:S01]  /*1aa0*/  IADD3 R37, R24, UR8, RZ ;  /* 0x0000000818257c10 */ /* 0x002fe2000fffe0ff */
[----:B------:R0:W5:Y:S01]  /*1ab0*/  @P1 LDG.E.EL R27, desc[UR12][R10.64] ;  /* 0x0000000c0a1b1981 */ /* 0x000162000c2e1900 */
[----:B------:R-:W-:Y:S01]  /*1ac0*/  SEL R15, R15, RZ, P3 ;  /* 0x000000ff0f0f7207 */ /* 0x000fe20001800000 */
[----:B------:R-:W-:Y:S02]  /*1ad0*/  IMAD.MOV.U32 R24, RZ, RZ, RZ ;  /* 0x000000ffff187224 */ /* 0x000fe400078e00ff */
[----:B------:R-:W-:Y:S01]  /*1ae0*/  FADD R28, R28, R21 ;  /* 0x000000151c1c7221 */ /* 0x000fe20000000000 */
[----:B------:R-:W-:Y:S01]  /*1af0*/  HFMA2.MMA R21, -RZ, RZ, 0, 0 ;  /* 0x00000000ff157435 */ /* 0x000fe200000001ff */
[----:B------:R-:W-:Y:S01]  /*1b00*/  FADD R30, R30, R15 ;  /* 0x0000000f1e1e7221 */ /* 0x000fe20000000000 */
[----:B0-----:R-:W-:Y:S01]  /*1b10*/  IMAD.WIDE R10, R34, 0x4, R8 ;  /* 0x00000004220a7825 */ /* 0x001fe200078e0208 */
[----:B------:R-:W-:-:S02]  /*1b20*/  IADD3 R34, R26, UR8, RZ ;  /* 0x000000081a227c10 */ /* 0x000fc4000fffe0ff */
[----:B------:R-:W-:Y:S01]  /*1b30*/  MOV R15, RZ ;  /* 0x000000ff000f7202 */ /* 0x000fe20000000f00 */
[--C-:B------:R-:W-:Y:S01]  /*1b40*/  IMAD.WIDE R36, R37, 0x4, R8.reuse ;  /* 0x0000000425247825 */ /* 0x100fe200078e0208 */
[----:B------:R0:W5:Y:S04]  /*1b50*/  @P1 LDG.E.EL R24, desc[UR12][R10.64] ;  /* 0x0000000c0a181981 */ /* 0x000168000c2e1900 */
[----:B------:R1:W5:Y:S01]  /*1b60*/  @!P0 LDG.E.EL R15, desc[UR12][R36.64] ;  /* 0x0000000c240f8981 */ /* 0x000362000c2e1900 */
[----:B0-----:R-:W-:-:S05]  /*1b70*/  IMAD.WIDE R10, R34, 0x4, R8 ;  /* 0x00000004220a7825 */ /* 0x001fca00078e0208 */
[----:B------:R0:W5:Y:S01]  /*1b80*/  @!P0 LDG.E.EL R21, desc[UR12][R10.64] ;  /* 0x0000000c0a158981 */ /* 0x000162000c2e1900 */
[----:B------:R-:W-:Y:S02]  /*1b90*/  SEL R34, R29, RZ, P3 ;  /* 0x000000ff1d227207 */ /* 0x000fe40001800000 */
[----:B-1----:R-:W-:-:S03]  /*1ba0*/  IADD3 R37, R26, UR6, RZ ;  /* 0x000000061a257c10 */ /* 0x002fc6000fffe0ff */
[----:B------:R-:W-:Y:S01]  /*1bb0*/  FADD R29, R33, R34 ;  /* 0x00000022211d7221 */ /* 0x000fe20000000000 */
[----:B------:R-:W-:Y:S01]  /*1bc0*/  IADD3 R34, R5, UR8, RZ ;  /* 0x0000000805227c10 */ /* 0x000fe2000fffe0ff */
[----:B------:R-:W-:Y:S01]  /*1bd0*/  IMAD.MOV.U32 R26, RZ, RZ, RZ ;  /* 0x000000ffff1a7224 */ /* 0x000fe200078e00ff */
[----:B------:R-:W-:Y:S01]  /*1be0*/  MOV R33, RZ ;  /* 0x000000ff00217202 */ /* 0x000fe20000000f00 */
[----:B------:R-:W-:Y:S01]  /*1bf0*/  IMAD.WIDE R36, R37, 0x4, R8 ;  /* 0x0000000425247825 */ /* 0x000fe200078e0208 */
[----:B------:R-:W-:-:S03]  /*1c00*/  SEL R31, R31, RZ, P3 ;  /* 0x000000ff1f1f7207 */ /* 0x000fc60001800000 */
[----:B0-----:R-:W-:Y:S01]  /*1c10*/  IMAD.WIDE R10, R34, 0x4, R8 ;  /* 0x00000004220a7825 */ /* 0x001fe200078e0208 */
[----:B------:R-:W-:Y:S01]  /*1c20*/  IADD3 R34, R5, UR6, RZ ;  /* 0x0000000605227c10 */ /* 0x000fe2000fffe0ff */
[----:B------:R0:W5:Y:S02]  /*1c30*/  @P1 LDG.E.EL R26, desc[UR12][R36.64] ;  /* 0x0000000c241a1981 */ /* 0x000164000c2e1900 */
[----:B------:R-:W-:Y:S01]  /*1c40*/  FADD R31, R32, R31 ;  /* 0x0000001f201f7221 */ /* 0x000fe20000000000 */
[----:B------:R-:W-:Y:S01]  /*1c50*/  IMAD.MOV.U32 R5, RZ, RZ, RZ ;  /* 0x000000ffff057224 */ /* 0x000fe200078e00ff */
[----:B------:R1:W5:Y:S01]  /*1c60*/  @!P0 LDG.E.EL R33, desc[UR12][R10.64] ;  /* 0x0000000c0a218981 */ /* 0x000362000c2e1900 */
[----:B------:R-:W-:Y:S01]  /*1c70*/  IADD3 R32, R7, UR8, RZ ;  /* 0x0000000807207c10 */ /* 0x000fe2000fffe0ff */
[----:B0-----:R-:W-:Y:S01]  /*1c80*/  HFMA2.MMA R37, -RZ, RZ, 0, 0 ;  /* 0x00000000ff257435 */ /* 0x001fe200000001ff */
[----:B-1----:R-:W-:-:S05]  /*1c90*/  IMAD.WIDE R10, R34, 0x4, R8 ;  /* 0x00000004220a7825 */ /* 0x002fca00078e0208 */
[----:B------:R0:W5:Y:S02]  /*1ca0*/  @P1 LDG.E.EL R5, desc[UR12][R10.64] ;  /* 0x0000000c0a051981 */ /* 0x000164000c2e1900 */
[----:B0-----:R-:W-:Y:S01]  /*1cb0*/  IMAD.WIDE R10, R32, 0x4, R8 ;  /* 0x00000004200a7825 */ /* 0x001fe200078e0208 */
[----:B------:R-:W-:-:S03]  /*1cc0*/  IADD3 R32, R7, UR6, RZ ;  /* 0x0000000607207c10 */ /* 0x000fc6000fffe0ff */
[----:B------:R-:W-:Y:S01]  /*1cd0*/  IMAD.MOV.U32 R7, RZ, RZ, RZ ;  /* 0x000000ffff077224 */ /* 0x000fe200078e00ff */
[----:B------:R0:W5:Y:S02]  /*1ce0*/  @!P0 LDG.E.EL R37, desc[UR12][R10.64] ;  /* 0x0000000c0a258981 */ /* 0x000164000c2e1900 */
[----:B0-----:R-:W-:Y:S01]  /*1cf0*/  IMAD.WIDE R10, R32, 0x4, R8 ;  /* 0x00000004200a7825 */ /* 0x001fe200078e0208 */
[----:B------:R-:W-:-:S04]  /*1d00*/  MOV R32, RZ ;  /* 0x000000ff00207202 */ /* 0x000fc80000000f00 */
[----:B------:R0:W5:Y:S01]  /*1d10*/  @P1 LDG.E.EL R7, desc[UR12][R10.64] ;  /* 0x0000000c0a071981 */ /* 0x000162000c2e1900 */
[----:B--2---:R-:W-:-:S05]  /*1d20*/  SEL R22, R22, RZ, P3 ;  /* 0x000000ff16167207 */ /* 0x004fca0001800000 */
[----:B------:R-:W-:Y:S01]  /*1d30*/  FADD R4, R4, R22 ;  /* 0x0000001604047221 */ /* 0x000fe20000000000 */
[----:B------:R-:W-:-:S05]  /*1d40*/  IADD3 R22, R6, UR8, RZ ;  /* 0x0000000806167c10 */ /* 0x000fca000fffe0ff */
[----:B0-----:R-:W-:-:S05]  /*1d50*/  IMAD.WIDE R10, R22, 0x4, R8 ;  /* 0x00000004160a7825 */ /* 0x001fca00078e0208 */
[----:B------:R0:W2:Y:S01]  /*1d60*/  @!P0 LDG.E.EL R32, desc[UR12][R10.64] ;  /* 0x0000000c0a208981 */ /* 0x0000a2000c2e1900 */
[----:B------:R-:W-:Y:S02]  /*1d70*/  IADD3 R22, R6, UR6, RZ ;  /* 0x0000000606167c10 */ /* 0x000fe4000fffe0ff */
[----:B------:R-:W-:Y:S01]  /*1d80*/  IADD3 R17, R17, UR6, RZ ;  /* 0x0000000611117c10 */ /* 0x000fe2000fffe0ff */
[----:B------:R-:W-:Y:S02]  /*1d90*/  IMAD.MOV.U32 R6, RZ, RZ, RZ ;  /* 0x000000ffff067224 */ /* 0x000fe400078e00ff */
[----:B0-----:R-:W-:-:S04]  /*1da0*/  IMAD.WIDE R10, R22, 0x4, R8 ;  /* 0x00000004160a7825 */ /* 0x001fc800078e0208 */
[----:B------:R-:W-:Y:S01]  /*1db0*/  IMAD.WIDE R8, R17, 0x4, R8 ;  /* 0x0000000411087825 */ /* 0x000fe200078e0208 */
[----:B------:R-:W-:Y:S01]  /*1dc0*/  HFMA2.MMA R17, -RZ, RZ, 0, 0 ;  /* 0x00000000ff117435 */ /* 0x000fe200000001ff */
[----:B------:R0:W2:Y:S09]  /*1dd0*/  @P1 LDG.E.EL R6, desc[UR12][R10.64] ;  /* 0x0000000c0a061981 */ /* 0x0000b2000c2e1900 */
[----:B------:R1:W2:Y:S01]  /*1de0*/  @P1 LDG.E.EL R17, desc[UR12][R8.64] ;  /* 0x0000000c08111981 */ /* 0x0002a2000c2e1900 */
[----:B------:R-:W0:Y:S01]  /*1df0*/  S2UR UR7, SR_CgaCtaId ;  /* 0x00000000000779c3 */ /* 0x000e220000008800 */
[----:B---3--:R-:W-:Y:S01]  /*1e00*/  SEL R19, R19, RZ, P3 ;  /* 0x000000ff13137207 */ /* 0x008fe20001800000 */
[----:B------:R-:W-:-:S04]  /*1e10*/  UMOV UR6, 0x400 ;  /* 0x0000040000067882 */ /* 0x000fc80000000000 */
[----:B------:R-:W-:Y:S01]  /*1e20*/  FADD R19, R20, R19 ;  /* 0x0000001314137221 */ /* 0x000fe20000000000 */
[C---:B------:R-:W-:Y:S02]  /*1e30*/  LOP3.LUT R20, R18.reuse, 0x7f, RZ, 0xc0, !PT ;  /* 0x0000007f12147812 */ /* 0x040fe400078ec0ff */
[----:B------:R-:W-:Y:S02]  /*1e40*/  SHF.L.U32 R22, R18, 0x2, RZ ;  /* 0x0000000212167819 */ /* 0x000fe400000006ff */
[----:B------:R-:W-:Y:S01]  /*1e50*/  SHF.R.S32.HI R14, RZ, 0x15, R14 ;  /* 0x00000015ff0e7819 */ /* 0x000fe2000001140e */
[----:B0-----:R-:W-:-:S06]  /*1e60*/  UPRMT UR6, UR7, 0x654, UR6 ;  /* 0x0000065407067896 */ /* 0x001fcc0008000006 */
[----:B------:R-:W-:Y:S02]  /*1e70*/  LEA R20, R20, UR6, 0x2 ;  /* 0x0000000614147c11 */ /* 0x000fe4000f8e10ff */
[----:B------:R-:W-:Y:S02]  /*1e80*/  LOP3.LUT R22, R22, 0x1fc, RZ, 0xc0, !PT ;  /* 0x000001fc16167812 */ /* 0x000fe400078ec0ff */
[----:B------:R-:W-:Y:S01]  /*1e90*/  SGXT R14, R14, 0x1 ;  /* 0x000000010e0e781a */ /* 0x000fe20000000200 */
[----:B----4-:R0:W-:Y:S01]  /*1ea0*/  STS [R20], R23 ;  /* 0x0000001714007388 */ /* 0x0101e20000000800 */
[----:B------:R-:W-:-:S04]  /*1eb0*/  LOP3.LUT R11, R12, 0x200, R22, 0xfe, !PT ;  /* 0x000002000c0b7812 */ /* 0x000fc800078efe16 */
[----:B-1----:R-:W-:Y:S01]  /*1ec0*/  LEA.HI R8, R14, R11, RZ, 0xb ;  /* 0x0000000b0e087211 */ /* 0x002fe200078f58ff */
[----:B-----5:R1:W-:Y:S04]  /*1ed0*/  STS [R20+0x200], R13 ;  /* 0x0002000d14007388 */ /* 0x0203e80000000800 */
[C---:B------:R-:W-:Y:S01]  /*1ee0*/  IMAD.SHL.U32 R9, R8.reuse, 0x40, RZ ;  /* 0x0000004008097824 */ /* 0x040fe200078e00ff */
[----:B------:R-:W-:Y:S02]  /*1ef0*/  LOP3.LUT R34, R8, 0xfffff800, RZ, 0xc0, !PT ;  /* 0xfffff80008227812 */ /* 0x000fe400078ec0ff */
[----:B------:R-:W-:Y:S02]  /*1f00*/  LEA R18, R22, UR6, 0x2 ;  /* 0x0000000616127c11 */ /* 0x000fe4000f8e10ff */
[----:B------:R-:W-:-:S04]  /*1f10*/  LOP3.LUT R9, R9, 0xfffe0000, RZ, 0xc0, !PT ;  /* 0xfffe000009097812 */ /* 0x000fc800078ec0ff */
[----:B------:R-:W-:Y:S01]  /*1f20*/  IADD3 R34, R9, R11, -R34 ;  /* 0x0000000b09227210 */ /* 0x000fe20007ffe822 */
[----:B------:R-:W-:Y:S04]  /*1f30*/  STS [R20+0x400], R15 ;  /* 0x0004000f14007388 */ /* 0x000fe80000000800 */
[----:B------:R3:W-:Y:S01]  /*1f40*/  STS [R20+0x600], R21 ;  /* 0x0006001514007388 */ /* 0x0007e20000000800 */
[----:B------:R-:W-:Y:S01]  /*1f50*/  BAR.SYNC.DEFER_BLOCKING 0x0 ;  /* 0x0000000000007b1d */ /* 0x000fe20000010000 */
[----:B------:R-:W-:-:S05]  /*1f60*/  LOP3.LUT R12, R12, R22, RZ, 0xfc, !PT ;  /* 0x000000160c0c7212 */ /* 0x000fca00078efcff */
[----:B------:R-:W4:Y:S02]  /*1f70*/  LDS.128 R8, [R18] ;  /* 0x0000000012087984 */ /* 0x000f240000000c00 */
[----:B------:R-:W-:Y:S01]  /*1f80*/  BAR.SYNC.DEFER_BLOCKING 0x0 ;  /* 0x0000000000007b1d */ /* 0x000fe20000010000 */
[----:B------:R-:W-:-:S04]  /*1f90*/  LEA.HI R14, R14, R12, RZ, 0xb ;  /* 0x0000000c0e0e7211 */ /* 0x000fc800078f58ff */
[----:B------:R-:W-:-:S04]  /*1fa0*/  LOP3.LUT R22, R14, 0xfffff800, RZ, 0xc0, !PT ;  /* 0xfffff8000e167812 */ /* 0x000fc800078ec0ff */
[----:B------:R-:W-:Y:S02]  /*1fb0*/  IADD3 R12, R12, -R22, RZ ;  /* 0x800000160c0c7210 */ /* 0x000fe40007ffe0ff */
[----:B0-----:R-:W0:Y:S01]  /*1fc0*/  LDC.64 R22, c[0x0][0x218] ;  /* 0x00008600ff167b82 */ /* 0x001e220000000a00 */
[----:B------:R-:W-:Y:S04]  /*1fd0*/  STS [R20], R33 ;  /* 0x0000002114007388 */ /* 0x000fe80000000800 */
[----:B------:R0:W-:Y:S04]  /*1fe0*/  STS [R20+0x200], R37 ;  /* 0x0002002514007388 */ /* 0x0001e80000000800 */
[----:B------:R-:W-:Y:S01]  /*1ff0*/  STS [R20+0x600], R35 ;  /* 0x0006002314007388 */ /* 0x000fe20000000800 */
[----:B------:R-:W-:-:S02]  /*2000*/  MOV R36, UR8 ;  /* 0x0000000800247c02 */ /* 0x000fc40008000f00 */
[----:B------:R-:W-:-:S03]  /*2010*/  SHF.L.U32 R14, R14, 0x6, RZ ;  /* 0x000000060e0e7819 */ /* 0x000fc600000006ff */
[----:B------:R-:W-:Y:S01]  /*2020*/  IMAD R12, R36, 0x800, R12 ;  /* 0x00000800240c7824 */ /* 0x000fe200078e020c */
[----:B-1----:R-:W-:-:S04]  /*2030*/  LOP3.LUT R13, R14, 0xfffe0000, RZ, 0xc0, !PT ;  /* 0xfffe00000e0d7812 */ /* 0x002fc800078ec0ff */
[----:B---3--:R-:W-:-:S05]  /*2040*/  IADD3 R21, R12, R13, RZ ;  /* 0x0000000d0c157210 */ /* 0x008fca0007ffe0ff */
[----:B0-----:R-:W-:Y:S01]  /*2050*/  IMAD.WIDE R36, R21, 0x4, R22 ;  /* 0x0000000415247825 */ /* 0x001fe200078e0216 */
[----:B------:R-:W-:Y:S02]  /*2060*/  UISETP.GT.AND UP0, UPT, UR8, 0x37, UPT ;  /* 0x000000370800788c */ /* 0x000fe4000bf04270 */
[----:B------:R-:W-:Y:S01]  /*2070*/  MOV R33, UR8 ;  /* 0x0000000800217c02 */ /* 0x000fe20008000f00 */
[----:B------:R-:W-:Y:S02]  /*2080*/  UISETP.GE.AND UP2, UPT, UR8, 0x38, UPT ;  /* 0x000000380800788c */ /* 0x000fe4000bf46270 */
[----:B------:R-:W-:Y:S02]  /*2090*/  USHF.R.S32.HI UR4, URZ, 0x3, UR4 ;  /* 0x000000033f047899 */ /* 0x000fe40008011404 */
[----:B------:R-:W-:Y:S02]  /*20a0*/  USEL UR8, URZ, 0x9, !UP0 ;  /* 0x000000093f087887 */ /* 0x000fe4000c000000 */
[----:B------:R-:W-:-:S02]  /*20b0*/  UISETP.GT.AND UP0, UPT, UR5, 0x6, UPT ;  /* 0x000000060500788c */ /* 0x000fc4000bf04270 */
[----:B------:R-:W-:Y:S02]  /*20c0*/  UIADD3 UR6, UR5, 0x2, URZ ;  /* 0x0000000205067890 */ /* 0x000fe4000fffe03f */
[----:B------:R-:W-:Y:S02]  /*20d0*/  UISETP.GE.AND UP1, UPT, UR5, 0x7, UPT ;  /* 0x000000070500788c */ /* 0x000fe4000bf26270 */
[----:B------:R-:W-:Y:S02]  /*20e0*/  UIADD3 UR7, UR4, 0x2, URZ ;  /* 0x0000000204077890 */ /* 0x000fe4000fffe03f */
[----:B------:R-:W-:Y:S02]  /*20f0*/  USEL UR6, UR6, URZ, !UP1 ;  /* 0x0000003f06067287 */ /* 0x000fe4000c800000 */
[----:B------:R-:W-:Y:S02]  /*2100*/  UIADD3 UR10, UR4, UR5, URZ ;  /* 0x00000005040a7290 */ /* 0x000fe4000fffe03f */
[----:B------:R-:W-:Y:S01]  /*2110*/  USEL UR7, UR7, URZ, !UP2 ;  /* 0x0000003f07077287 */ /* 0x000fe2000d000000 */
[----:B------:R-:W-:Y:S01]  /*2120*/  LEA R34, R33, R34, 0xb ;  /* 0x0000002221227211 */ /* 0x000fe200078e58ff */
[----:B------:R-:W-:-:S02]  /*2130*/  UIADD3 UR9, UR6, 0x9, URZ ;  /* 0x0000000906097890 */ /* 0x000fc4000fffe03f */
[----:B------:R-:W-:Y:S02]  /*2140*/  UIADD3 UR7, UR8, UR7, URZ ;  /* 0x0000000708077290 */ /* 0x000fe4000fffe03f */
[----:B------:R-:W-:Y:S02]  /*2150*/  UIMAD UR10, UR4, UR5, -UR10 ;  /* 0x00000005040a72a4 */ /* 0x000fe4000f8e0a0a */
[----:B------:R-:W-:-:S04]  /*2160*/  @!UP0 UIADD3 UR9, UR6, URZ, URZ ;  /* 0x0000003f06098290 */ /* 0x000fc8000fffe03f */
[----:B------:R-:W-:Y:S01]  /*2170*/  UIADD3 UR10, UR7, UR10, UR9 ;  /* 0x0000000a070a7290 */ /* 0x000fe2000fffe009 */
[----:B--2---:R-:W-:Y:S01]  /*2180*/  STS [R20+0x400], R32 ;  /* 0x0004002014007388 */ /* 0x004fe20000000800 */
[----:B------:R-:W-:Y:S06]  /*2190*/  BAR.SYNC.DEFER_BLOCKING 0x0 ;  /* 0x0000000000007b1d */ /* 0x000fec0000010000 */
[----:B------:R-:W0:Y:S04]  /*21a0*/  LDS.128 R12, [R18] ;  /* 0x00000000120c7984 */ /* 0x000e280000000c00 */
[----:B----4-:R1:W-:Y:S02]  /*21b0*/  @!P0 STG.E.128 desc[UR12][R36.64], R8 ;  /* 0x0000000824008986 */ /* 0x0103e4000c101d0c */
[----:B-1----:R-:W1:Y:S01]  /*21c0*/  LDC.64 R36, c[0x0][0x220] ;  /* 0x00008800ff247b82 */ /* 0x002e620000000a00 */
[----:B------:R-:W-:Y:S01]  /*21d0*/  IMAD.WIDE R32, R34, 0x4, R22 ;  /* 0x0000000422207825 */ /* 0x000fe200078e0216 */
[----:B------:R-:W-:-:S02]  /*21e0*/  UIMAD UR4, UR4, UR9, URZ ;  /* 0x00000009040472a4 */ /* 0x000fc4000f8e023f */
[----:B------:R-:W-:Y:S02]  /*21f0*/  UIADD3 UR10, UR10, 0x1, URZ ;  /* 0x000000010a0a7890 */ /* 0x000fe4000fffe03f */
[----:B------:R-:W-:Y:S02]  /*2200*/  UIMAD UR4, UR5, UR7, UR4 ;  /* 0x00000007050472a4 */ /* 0x000fe4000f8e0204 */
[----:B------:R-:W-:-:S04]  /*2210*/  UIMAD UR10, UR7, UR9, UR10 ;  /* 0x00000009070a72a4 */ /* 0x000fc8000f8e020a */
[----:B------:R-:W-:Y:S01]  /*2220*/  UIADD3 UR4, -UR4, UR10, URZ ;  /* 0x0000000a04047290 */ /* 0x000fe2000fffe13f */
[----:B0-----:R0:W-:Y:S01]  /*2230*/  @!P0 STG.E.128 desc[UR12][R32.64], R12 ;  /* 0x0000000c20008986 */ /* 0x0011e2000c101d0c */
[----:B-1----:R-:W-:-:S05]  /*2240*/  IMAD.WIDE R22, R21, 0x4, R36 ;  /* 0x0000000415167825 */ /* 0x002fca00078e0224 */
[----:B------:R1:W-:Y:S01]  /*2250*/  @!P0 STG.E.128 desc[UR12][R22.64], R8 ;  /* 0x0000000816008986 */ /* 0x0003e2000c101d0c */
[----:B0-----:R-:W-:Y:S01]  /*2260*/  I2FP.F32.S32 R32, UR4 ;  /* 0x0000000400207c45 */ /* 0x001fe20008201400 */
[----:B-1----:R-:W0:Y:S03]  /*2270*/  LDC.64 R22, c[0x0][0x228] ;  /* 0x00008a00ff167b82 */ /* 0x002e260000000a00 */
[----:B------:R-:W-:Y:S01]  /*2280*/  FSETP.GT.AND P2, PT, |R32|, 8.50705917302346158658e+37, PT ;  /* 0x7e8000002000780b */ /* 0x000fe20003f44200 */
[----:B------:R-:W-:Y:S01]  /*2290*/  IMAD.WIDE R36, R34, 0x4, R36 ;  /* 0x0000000422247825 */ /* 0x000fe200078e0224 */
[----:B------:R-:W-:Y:S02]  /*22a0*/  FSETP.GEU.AND P4, PT, |R32|, 1.175494350822287508e-38, PT ;  /* 0x008000002000780b */ /* 0x000fe40003f8e200 */
[----:B------:R-:W-:Y:S02]  /*22b0*/  SEL R25, R25, RZ, P1 ;  /* 0x000000ff19197207 */ /* 0x000fe40000800000 */
[----:B------:R-:W-:Y:S01]  /*22c0*/  SEL R24, R24, RZ, P1 ;  /* 0x000000ff18187207 */ /* 0x000fe20000800000 */
[----:B------:R1:W-:Y:S02]  /*22d0*/  @!P0 STG.E.128 desc[UR12][R36.64], R12 ;  /* 0x0000000c24008986 */ /* 0x0003e4000c101d0c */
[----:B------:R-:W-:Y:S01]  /*22e0*/  FADD R30, R30, R25 ;  /* 0x000000191e1e7221 */ /* 0x000fe20000000000 */
[----:B------:R-:W-:-:S03]  /*22f0*/  SEL R27, R27, RZ, P1 ;  /* 0x000000ff1b1b7207 */ /* 0x000fc60000800000 */
[----:B------:R-:W-:Y:S01]  /*2300*/  @P2 FMUL R32, R32, 0.25 ;  /* 0x3e80000020202820 */ /* 0x000fe20000400000 */
[----:B------:R-:W-:-:S03]  /*2310*/  SEL R26, R26, RZ, P1 ;  /* 0x000000ff1a1a7207 */ /* 0x000fc60000800000 */
[----:B------:R-:W-:Y:S01]  /*2320*/  @!P4 FMUL R32, R32, 16777216 ;  /* 0x4b8000002020c820 */ /* 0x000fe20000400000 */
[----:B-1----:R-:W-:Y:S01]  /*2330*/  FADD R36, R29, R24 ;  /* 0x000000181d247221 */ /* 0x002fe20000000000 */
[----:B0-----:R-:W-:-:S04]  /*2340*/  IMAD.WIDE R24, R21, 0x4, R22 ;  /* 0x0000000415187825 */ /* 0x001fc800078e0216 */
[----:B------:R-:W-:Y:S01]  /*2350*/  IMAD.WIDE R22, R34, 0x4, R22 ;  /* 0x0000000422167825 */ /* 0x000fe200078e0216 */
[----:B------:R0:W-:Y:S04]  /*2360*/  @!P0 STG.E.128 desc[UR12][R24.64], R8 ;  /* 0x0000000818008986 */ /* 0x0001e8000c101d0c */
[----:B------:R1:W-:Y:S01]  /*2370*/  @!P0 STG.E.128 desc[UR12][R22.64], R12 ;  /* 0x0000000c16008986 */ /* 0x0003e2000c101d0c */
[----:B------:R-:W-:Y:S02]  /*2380*/  FADD R28, R28, R27 ;  /* 0x0000001b1c1c7221 */ /* 0x000fe40000000000 */
[----:B------:R-:W2:Y:S01]  /*2390*/  MUFU.RCP R27, R32 ;  /* 0x00000020001b7308 */ /* 0x000ea20000001000 */
[----:B------:R-:W-:Y:S01]  /*23a0*/  FADD R26, R31, R26 ;  /* 0x0000001a1f1a7221 */ /* 0x000fe20000000000 */
[----:B------:R-:W-:Y:S01]  /*23b0*/  @P2 FMUL R30, R30, 0.25 ;  /* 0x3e8000001e1e2820 */ /* 0x000fe20000400000 */
[----:B------:R-:W-:Y:S01]  /*23c0*/  @P2 FMUL R28, R28, 0.25 ;  /* 0x3e8000001c1c2820 */ /* 0x000fe20000400000 */
[----:B------:R-:W-:Y:S01]  /*23d0*/  @P2 FMUL R36, R36, 0.25 ;  /* 0x3e80000024242820 */ /* 0x000fe20000400000 */
[----:B------:R-:W-:Y:S01]  /*23e0*/  @P2 FMUL R26, R26, 0.25 ;  /* 0x3e8000001a1a2820 */ /* 0x000fe20000400000 */
[----:B------:R-:W-:Y:S01]  /*23f0*/  @!P4 FMUL R30, R30, 16777216 ;  /* 0x4b8000001e1ec820 */ /* 0x000fe20000400000 */
[----:B------:R-:W-:Y:S01]  /*2400*/  @!P4 FMUL R28, R28, 16777216 ;  /* 0x4b8000001c1cc820 */ /* 0x000fe20000400000 */
[----:B------:R-:W-:Y:S01]  /*2410*/  @!P4 FMUL R36, R36, 16777216 ;  /* 0x4b8000002424c820 */ /* 0x000fe20000400000 */
[----:B------:R-:W-:Y:S01]  /*2420*/  @!P4 FMUL R26, R26, 16777216 ;  /* 0x4b8000001a1ac820 */ /* 0x000fe20000400000 */
[C---:B--2---:R-:W-:Y:S01]  /*2430*/  FMUL R29, R27.reuse, R30 ;  /* 0x0000001e1b1d7220 */ /* 0x044fe20000400000 */
[----:B------:R-:W-:Y:S01]  /*2440*/  BAR.SYNC.DEFER_BLOCKING 0x0 ;  /* 0x0000000000007b1d */ /* 0x000fe20000010000 */
[C---:B0-----:R-:W-:Y:S01]  /*2450*/  FMUL R25, R27.reuse, R28 ;  /* 0x0000001c1b197220 */ /* 0x041fe20000400000 */
[C---:B-1----:R-:W-:Y:S01]  /*2460*/  FMUL R15, R27.reuse, R36 ;  /* 0x000000241b0f7220 */ /* 0x042fe20000400000 */
[----:B------:R-:W-:-:S03]  /*2470*/  FMUL R23, R27, R26 ;  /* 0x0000001a1b177220 */ /* 0x000fc60000400000 */
[----:B------:R-:W-:Y:S04]  /*2480*/  STS [R20], R29 ;  /* 0x0000001d14007388 */ /* 0x000fe80000000800 */
[----:B------:R-:W-:Y:S04]  /*2490*/  STS [R20+0x200], R25 ;  /* 0x0002001914007388 */ /* 0x000fe80000000800 */
[----:B------:R0:W-:Y:S04]  /*24a0*/  STS [R20+0x400], R15 ;  /* 0x0004000f14007388 */ /* 0x0001e80000000800 */
[----:B------:R-:W-:Y:S01]  /*24b0*/  STS [R20+0x600], R23 ;  /* 0x0006001714007388 */ /* 0x000fe20000000800 */
[----:B------:R-:W-:Y:S01]  /*24c0*/  BAR.SYNC.DEFER_BLOCKING 0x0 ;  /* 0x0000000000007b1d */ /* 0x000fe20000010000 */
[----:B------:R-:W-:-:S02]  /*24d0*/  SEL R2, R2, RZ, P3 ;  /* 0x000000ff02027207 */ /* 0x000fc40001800000 */
[----:B------:R-:W-:Y:S02]  /*24e0*/  SEL R13, R0, RZ, P3 ;  /* 0x000000ff000d7207 */ /* 0x000fe40001800000 */
[----:B------:R-:W-:Y:S01]  /*24f0*/  SEL R0, R7, RZ, P1 ;  /* 0x000000ff07007207 */ /* 0x000fe20000800000 */
[----:B------:R-:W-:Y:S01]  /*2500*/  FADD R12, R3, R2 ;  /* 0x00000002030c7221 */ /* 0x000fe20000000000 */
[----:B------:R-:W-:Y:S01]  /*2510*/  SEL R5, R5, RZ, P1 ;  /* 0x000000ff05057207 */ /* 0x000fe20000800000 */
[----:B------:R-:W-:Y:S01]  /*2520*/  FADD R16, R16, R13 ;  /* 0x0000000d10107221 */ /* 0x000fe20000000000 */
[----:B------:R-:W-:Y:S02]  /*2530*/  SEL R7, R6, RZ, P1 ;  /* 0x000000ff06077207 */ /* 0x000fe40000800000 */
[----:B------:R-:W-:Y:S01]  /*2540*/  SEL R17, R17, RZ, P1 ;  /* 0x000000ff11117207 */ /* 0x000fe20000800000 */
[----:B------:R-:W-:Y:S01]  /*2550*/  FADD R4, R4, R5 ;  /* 0x0000000504047221 */ /* 0x000fe20000000000 */
[----:B------:R-:W-:Y:S01]  /*2560*/  FADD R0, R19, R0 ;  /* 0x0000000013007221 */ /* 0x000fe20000000000 */
[----:B------:R-:W-:Y:S01]  /*2570*/  FADD R6, R12, R7 ;  /* 0x000000070c067221 */ /* 0x000fe20000000000 */
[----:B------:R-:W1:Y:S01]  /*2580*/  LDC.64 R2, c[0x0][0x230] ;  /* 0x00008c00ff027b82 */ /* 0x000e620000000a00 */
[----:B------:R-:W-:Y:S01]  /*2590*/  FADD R12, R16, R17 ;  /* 0x00000011100c7221 */ /* 0x000fe20000000000 */
[----:B------:R-:W2:Y:S01]  /*25a0*/  LDS.128 R8, [R18] ;  /* 0x0000000012087984 */ /* 0x000ea20000000c00 */
        /* <DEDUP_REMOVED lines=8> */
[C---:B------:R-:W-:Y:S01]  /*2630*/  FMUL R7, R27.reuse, R4 ;  /* 0x000000041b077220 */ /* 0x040fe20000400000 */
[----:B------:R-:W-:Y:S01]  /*2640*/  BAR.SYNC.DEFER_BLOCKING 0x0 ;  /* 0x0000000000007b1d */ /* 0x000fe20000010000 */
[C---:B------:R-:W-:Y:S01]  /*2650*/  FMUL R13, R27.reuse, R0 ;  /* 0x000000001b0d7220 */ /* 0x040fe20000400000 */
[C---:B0-----:R-:W-:Y:S01]  /*2660*/  FMUL R15, R27.reuse, R6 ;  /* 0x000000061b0f7220 */ /* 0x041fe20000400000 */
[----:B------:R-:W-:-:S03]  /*2670*/  FMUL R27, R27, R12 ;  /* 0x0000000c1b1b7220 */ /* 0x000fc60000400000 */
[----:B------:R0:W-:Y:S04]  /*2680*/  STS [R20], R7 ;  /* 0x0000000714007388 */ /* 0x0001e80000000800 */
[----:B------:R0:W-:Y:S04]  /*2690*/  STS [R20+0x200], R13 ;  /* 0x0002000d14007388 */ /* 0x0001e80000000800 */
[----:B------:R0:W-:Y:S04]  /*26a0*/  STS [R20+0x400], R15 ;  /* 0x0004000f14007388 */ /* 0x0001e80000000800 */
[----:B------:R0:W-:Y:S01]  /*26b0*/  STS [R20+0x600], R27 ;  /* 0x0006001b14007388 */ /* 0x0001e20000000800 */
[----:B-1----:R-:W-:Y:S01]  /*26c0*/  IMAD.WIDE R4, R21, 0x4, R2 ;  /* 0x0000000415047825 */ /* 0x002fe200078e0202 */
[----:B------:R-:W-:Y:S06]  /*26d0*/  BAR.SYNC.DEFER_BLOCKING 0x0 ;  /* 0x0000000000007b1d */ /* 0x000fec0000010000 */
[----:B--2---:R0:W-:Y:S02]  /*26e0*/  @!P0 STG.E.128 desc[UR12][R4.64], R8 ;  /* 0x0000000804008986 */ /* 0x0041e4000c101d0c */
[----:B0-----:R-:W-:Y:S05]  /*26f0*/  @P0 EXIT ;  /* 0x000000000000094d */ /* 0x001fea0003800000 */
[----:B------:R-:W0:Y:S01]  /*2700*/  LDS.128 R16, [R18] ;  /* 0x0000000012107984 */ /* 0x000e220000000c00 */
[----:B------:R-:W-:-:S05]  /*2710*/  IMAD.WIDE R2, R34, 0x4, R2 ;  /* 0x0000000422027825 */ /* 0x000fca00078e0202 */
[----:B0-----:R-:W-:Y:S01]  /*2720*/  STG.E.128 desc[UR12][R2.64], R16 ;  /* 0x0000001002007986 */ /* 0x001fe2000c101d0c */
[----:B------:R-:W-:Y:S05]  /*2730*/  EXIT ;  /* 0x000000000000794d */ /* 0x000fea0003800000 */
.L_x_0:
[----:B------:R-:W-:-:S00]  /*2740*/  BRA `(.L_x_0) ;  /* 0xfffffffc00fc7947 */ /* 0x000fc0000383ffff */
[----:B------:R-:W-:-:S00]  /*2750*/  NOP ;  /* 0x0000000000007918 */ /* 0x000fc00000000000 */
        /* <DEDUP_REMOVED lines=10> */
.L_x_1:


//--------------------- .nv.shared.triton_poi_fused_avg_pool2d_convolution_52 --------------------------
	.section	.nv.shared.triton_poi_fused_avg_pool2d_convolution_52,"aw",@nobits
	.sectionflags	@""
	.align	16
	.zero		1024


//--------------------- .nv.constant0.triton_poi_fused_avg_pool2d_convolution_52 --------------------------
	.section	.nv.constant0.triton_poi_fused_avg_pool2d_convolution_52,"a",@progbits
	.sectionflags	@""
	.align	4
.nv.constant0.triton_poi_fused_avg_pool2d_convolution_52:
	.zero		576
